//
// Generated by NVIDIA NVVM Compiler
//
// Compiler Build ID: CL-36424714
// Cuda compilation tools, release 13.0, V13.0.88
// Based on NVVM 20.0.0
//

.version 9.0
.target sm_100
.address_size 64

	// .globl	_Z13matmulKernel2PfS_S_iiii
// _ZZ12matmulKernelPfS_S_iiiiE2As has been demoted
// _ZZ12matmulKernelPfS_S_iiiiE2Bs has been demoted

.visible .entry _Z13matmulKernel2PfS_S_iiii(
	.param .u64 .ptr .align 1 _Z13matmulKernel2PfS_S_iiii_param_0,
	.param .u64 .ptr .align 1 _Z13matmulKernel2PfS_S_iiii_param_1,
	.param .u64 .ptr .align 1 _Z13matmulKernel2PfS_S_iiii_param_2,
	.param .u32 _Z13matmulKernel2PfS_S_iiii_param_3,
	.param .u32 _Z13matmulKernel2PfS_S_iiii_param_4,
	.param .u32 _Z13matmulKernel2PfS_S_iiii_param_5,
	.param .u32 _Z13matmulKernel2PfS_S_iiii_param_6
)
{
	.reg .pred 	%p<13>;
	.reg .b32 	%r<41>;
	.reg .b32 	%f<68>;
	.reg .b64 	%rd<53>;

	ld.param.u64 	%rd7, [_Z13matmulKernel2PfS_S_iiii_param_0];
	ld.param.u64 	%rd8, [_Z13matmulKernel2PfS_S_iiii_param_1];
	ld.param.u64 	%rd6, [_Z13matmulKernel2PfS_S_iiii_param_2];
	ld.param.u32 	%r20, [_Z13matmulKernel2PfS_S_iiii_param_3];
	ld.param.u32 	%r18, [_Z13matmulKernel2PfS_S_iiii_param_4];
	ld.param.u32 	%r19, [_Z13matmulKernel2PfS_S_iiii_param_6];
	cvta.to.global.u64 	%rd1, %rd8;
	cvta.to.global.u64 	%rd2, %rd7;
	mov.u32 	%r21, %ctaid.y;
	mov.u32 	%r22, %ntid.y;
	mov.u32 	%r23, %tid.y;
	mad.lo.s32 	%r1, %r21, %r22, %r23;
	mov.u32 	%r24, %ctaid.x;
	mov.u32 	%r25, %ntid.x;
	mov.u32 	%r26, %tid.x;
	mad.lo.s32 	%r2, %r24, %r25, %r26;
	setp.ge.s32 	%p1, %r1, %r20;
	setp.ge.s32 	%p2, %r2, %r19;
	or.pred  	%p3, %p1, %p2;
	@%p3 bra 	$L__BB0_14;
	setp.lt.s32 	%p4, %r18, 1;
	mov.f32 	%f67, 0f00000000;
	@%p4 bra 	$L__BB0_13;
	mul.lo.s32 	%r3, %r18, %r1;
	and.b32  	%r4, %r18, 7;
	setp.lt.u32 	%p5, %r18, 8;
	mov.f32 	%f67, 0f00000000;
	mov.b32 	%r39, 0;
	@%p5 bra 	$L__BB0_5;
	and.b32  	%r39, %r18, 2147483640;
	neg.s32 	%r37, %r39;
	shl.b32 	%r7, %r19, 3;
	mul.wide.u32 	%rd9, %r3, 4;
	add.s64 	%rd10, %rd9, %rd2;
	add.s64 	%rd52, %rd10, 16;
	mov.f32 	%f67, 0f00000000;
	mul.wide.s32 	%rd13, %r19, 4;
	mov.u32 	%r36, %r2;
$L__BB0_4:
	.pragma "nounroll";
	ld.global.f32 	%f17, [%rd52+-16];
	mul.wide.s32 	%rd11, %r36, 4;
	add.s64 	%rd12, %rd1, %rd11;
	ld.global.f32 	%f18, [%rd12];
	fma.rn.f32 	%f19, %f17, %f18, %f67;
	ld.global.f32 	%f20, [%rd52+-12];
	add.s64 	%rd14, %rd12, %rd13;
	ld.global.f32 	%f21, [%rd14];
	fma.rn.f32 	%f22, %f20, %f21, %f19;
	ld.global.f32 	%f23, [%rd52+-8];
	add.s64 	%rd15, %rd14, %rd13;
	ld.global.f32 	%f24, [%rd15];
	fma.rn.f32 	%f25, %f23, %f24, %f22;
	ld.global.f32 	%f26, [%rd52+-4];
	add.s64 	%rd16, %rd15, %rd13;
	ld.global.f32 	%f27, [%rd16];
	fma.rn.f32 	%f28, %f26, %f27, %f25;
	ld.global.f32 	%f29, [%rd52];
	add.s64 	%rd17, %rd16, %rd13;
	ld.global.f32 	%f30, [%rd17];
	fma.rn.f32 	%f31, %f29, %f30, %f28;
	ld.global.f32 	%f32, [%rd52+4];
	add.s64 	%rd18, %rd17, %rd13;
	ld.global.f32 	%f33, [%rd18];
	fma.rn.f32 	%f34, %f32, %f33, %f31;
	ld.global.f32 	%f35, [%rd52+8];
	add.s64 	%rd19, %rd18, %rd13;
	ld.global.f32 	%f36, [%rd19];
	fma.rn.f32 	%f37, %f35, %f36, %f34;
	ld.global.f32 	%f38, [%rd52+12];
	add.s64 	%rd20, %rd19, %rd13;
	ld.global.f32 	%f39, [%rd20];
	fma.rn.f32 	%f67, %f38, %f39, %f37;
	add.s32 	%r37, %r37, 8;
	add.s32 	%r36, %r36, %r7;
	add.s64 	%rd52, %rd52, 32;
	setp.ne.s32 	%p6, %r37, 0;
	@%p6 bra 	$L__BB0_4;
$L__BB0_5:
	setp.eq.s32 	%p7, %r4, 0;
	@%p7 bra 	$L__BB0_13;
	and.b32  	%r13, %r18, 3;
	setp.lt.u32 	%p8, %r4, 4;
	@%p8 bra 	$L__BB0_8;
	add.s32 	%r28, %r39, %r3;
	mul.wide.u32 	%rd21, %r28, 4;
	add.s64 	%rd22, %rd2, %rd21;
	ld.global.f32 	%f41, [%rd22];
	mad.lo.s32 	%r29, %r39, %r19, %r2;
	mul.wide.s32 	%rd23, %r29, 4;
	add.s64 	%rd24, %rd1, %rd23;
	ld.global.f32 	%f42, [%rd24];
	fma.rn.f32 	%f43, %f41, %f42, %f67;
	cvt.u64.u32 	%rd25, %r3;
	cvt.u64.u32 	%rd26, %r39;
	add.s64 	%rd27, %rd26, %rd25;
	shl.b64 	%rd28, %rd27, 2;
	add.s64 	%rd29, %rd2, %rd28;
	ld.global.f32 	%f44, [%rd29+4];
	mul.wide.s32 	%rd30, %r19, 4;
	add.s64 	%rd31, %rd24, %rd30;
	ld.global.f32 	%f45, [%rd31];
	fma.rn.f32 	%f46, %f44, %f45, %f43;
	ld.global.f32 	%f47, [%rd29+8];
	add.s64 	%rd32, %rd31, %rd30;
	ld.global.f32 	%f48, [%rd32];
	fma.rn.f32 	%f49, %f47, %f48, %f46;
	ld.global.f32 	%f50, [%rd29+12];
	add.s64 	%rd33, %rd32, %rd30;
	ld.global.f32 	%f51, [%rd33];
	fma.rn.f32 	%f67, %f50, %f51, %f49;
	add.s32 	%r39, %r39, 4;
$L__BB0_8:
	setp.eq.s32 	%p9, %r13, 0;
	@%p9 bra 	$L__BB0_13;
	setp.eq.s32 	%p10, %r13, 1;
	@%p10 bra 	$L__BB0_11;
	add.s32 	%r30, %r39, %r3;
	mul.wide.u32 	%rd34, %r30, 4;
	add.s64 	%rd35, %rd2, %rd34;
	ld.global.f32 	%f53, [%rd35];
	mad.lo.s32 	%r31, %r39, %r19, %r2;
	mul.wide.s32 	%rd36, %r31, 4;
	add.s64 	%rd37, %rd1, %rd36;
	ld.global.f32 	%f54, [%rd37];
	fma.rn.f32 	%f55, %f53, %f54, %f67;
	cvt.u64.u32 	%rd38, %r3;
	cvt.u64.u32 	%rd39, %r39;
	add.s64 	%rd40, %rd39, %rd38;
	shl.b64 	%rd41, %rd40, 2;
	add.s64 	%rd42, %rd2, %rd41;
	ld.global.f32 	%f56, [%rd42+4];
	mul.wide.s32 	%rd43, %r19, 4;
	add.s64 	%rd44, %rd37, %rd43;
	ld.global.f32 	%f57, [%rd44];
	fma.rn.f32 	%f67, %f56, %f57, %f55;
	add.s32 	%r39, %r39, 2;
$L__BB0_11:
	and.b32  	%r32, %r18, 1;
	setp.eq.b32 	%p11, %r32, 1;
	not.pred 	%p12, %p11;
	@%p12 bra 	$L__BB0_13;
	add.s32 	%r33, %r39, %r3;
	mul.wide.u32 	%rd45, %r33, 4;
	add.s64 	%rd46, %rd2, %rd45;
	ld.global.f32 	%f58, [%rd46];
	mad.lo.s32 	%r34, %r39, %r19, %r2;
	mul.wide.s32 	%rd47, %r34, 4;
	add.s64 	%rd48, %rd1, %rd47;
	ld.global.f32 	%f59, [%rd48];
	fma.rn.f32 	%f67, %f58, %f59, %f67;
$L__BB0_13:
	mad.lo.s32 	%r35, %r19, %r1, %r2;
	cvta.to.global.u64 	%rd49, %rd6;
	mul.wide.s32 	%rd50, %r35, 4;
	add.s64 	%rd51, %rd49, %rd50;
	st.global.f32 	[%rd51], %f67;
$L__BB0_14:
	ret;

}
	// .globl	_Z12matmulKernelPfS_S_iiii
.visible .entry _Z12matmulKernelPfS_S_iiii(
	.param .u64 .ptr .align 1 _Z12matmulKernelPfS_S_iiii_param_0,
	.param .u64 .ptr .align 1 _Z12matmulKernelPfS_S_iiii_param_1,
	.param .u64 .ptr .align 1 _Z12matmulKernelPfS_S_iiii_param_2,
	.param .u32 _Z12matmulKernelPfS_S_iiii_param_3,
	.param .u32 _Z12matmulKernelPfS_S_iiii_param_4,
	.param .u32 _Z12matmulKernelPfS_S_iiii_param_5,
	.param .u32 _Z12matmulKernelPfS_S_iiii_param_6
)
{
	.reg .pred 	%p<26>;
	.reg .b32 	%r<66>;
	.reg .b32 	%f<181>;
	.reg .b64 	%rd<21>;
	// demoted variable
	.shared .align 4 .b8 _ZZ12matmulKernelPfS_S_iiiiE2As[1024];
	// demoted variable
	.shared .align 4 .b8 _ZZ12matmulKernelPfS_S_iiiiE2Bs[1024];
	ld.param.u64 	%rd4, [_Z12matmulKernelPfS_S_iiii_param_0];
	ld.param.u64 	%rd5, [_Z12matmulKernelPfS_S_iiii_param_1];
	ld.param.u64 	%rd3, [_Z12matmulKernelPfS_S_iiii_param_2];
	ld.param.u32 	%r34, [_Z12matmulKernelPfS_S_iiii_param_3];
	ld.param.u32 	%r35, [_Z12matmulKernelPfS_S_iiii_param_4];
	ld.param.u32 	%r36, [_Z12matmulKernelPfS_S_iiii_param_6];
	cvta.to.global.u64 	%rd1, %rd5;
	cvta.to.global.u64 	%rd2, %rd4;
	mov.u32 	%r37, %ctaid.y;
	mov.u32 	%r38, %ntid.y;
	mov.u32 	%r1, %tid.y;
	mad.lo.s32 	%r2, %r37, %r38, %r1;
	mov.u32 	%r39, %ctaid.x;
	mov.u32 	%r40, %ntid.x;
	mov.u32 	%r3, %tid.x;
	mad.lo.s32 	%r4, %r39, %r40, %r3;
	setp.eq.s32 	%p1, %r35, 0;
	mov.f32 	%f180, 0f00000000;
	@%p1 bra 	$L__BB1_19;
	shl.b32 	%r42, %r1, 6;
	mov.u32 	%r43, _ZZ12matmulKernelPfS_S_iiiiE2As;
	add.s32 	%r5, %r43, %r42;
	shl.b32 	%r44, %r3, 2;
	add.s32 	%r6, %r5, %r44;
	mul.lo.s32 	%r7, %r35, %r2;
	mov.u32 	%r45, _ZZ12matmulKernelPfS_S_iiiiE2Bs;
	add.s32 	%r9, %r45, %r44;
	add.s32 	%r8, %r9, %r42;
	add.s32 	%r10, %r35, -1;
	setp.lt.u32 	%p2, %r35, 17;
	mov.f32 	%f180, 0f00000000;
	mov.b32 	%r65, 0;
	@%p2 bra 	$L__BB1_13;
	shr.u32 	%r47, %r10, 4;
	add.s32 	%r48, %r47, 1;
	add.s32 	%r49, %r1, 16;
	mad.lo.s32 	%r62, %r36, %r49, %r4;
	shl.b32 	%r12, %r36, 5;
	mad.lo.s32 	%r61, %r1, %r36, %r4;
	add.s32 	%r60, %r3, %r7;
	and.b32  	%r50, %r48, 536870910;
	neg.s32 	%r58, %r50;
	mov.f32 	%f180, 0f00000000;
	mov.b32 	%r64, 16;
	mov.u32 	%r59, %r3;
	mov.u32 	%r63, %r1;
$L__BB1_3:
	setp.ge.s32 	%p3, %r2, %r34;
	setp.ge.u32 	%p4, %r59, %r35;
	mov.f32 	%f172, 0f00000000;
	or.pred  	%p5, %p3, %p4;
	@%p5 bra 	$L__BB1_5;
	mul.wide.u32 	%rd6, %r60, 4;
	add.s64 	%rd7, %rd2, %rd6;
	ld.global.f32 	%f172, [%rd7];
$L__BB1_5:
	setp.ge.s32 	%p6, %r4, %r36;
	st.shared.f32 	[%r6], %f172;
	setp.ge.u32 	%p7, %r63, %r35;
	mov.f32 	%f173, 0f00000000;
	or.pred  	%p8, %p6, %p7;
	@%p8 bra 	$L__BB1_7;
	mul.wide.u32 	%rd8, %r61, 4;
	add.s64 	%rd9, %rd1, %rd8;
	ld.global.f32 	%f173, [%rd9];
$L__BB1_7:
	st.shared.f32 	[%r8], %f173;
	bar.sync 	0;
	ld.shared.f32 	%f27, [%r5];
	ld.shared.f32 	%f28, [%r9];
	fma.rn.f32 	%f29, %f27, %f28, %f180;
	ld.shared.f32 	%f30, [%r5+4];
	ld.shared.f32 	%f31, [%r9+64];
	fma.rn.f32 	%f32, %f30, %f31, %f29;
	ld.shared.f32 	%f33, [%r5+8];
	ld.shared.f32 	%f34, [%r9+128];
	fma.rn.f32 	%f35, %f33, %f34, %f32;
	ld.shared.f32 	%f36, [%r5+12];
	ld.shared.f32 	%f37, [%r9+192];
	fma.rn.f32 	%f38, %f36, %f37, %f35;
	ld.shared.f32 	%f39, [%r5+16];
	ld.shared.f32 	%f40, [%r9+256];
	fma.rn.f32 	%f41, %f39, %f40, %f38;
	ld.shared.f32 	%f42, [%r5+20];
	ld.shared.f32 	%f43, [%r9+320];
	fma.rn.f32 	%f44, %f42, %f43, %f41;
	ld.shared.f32 	%f45, [%r5+24];
	ld.shared.f32 	%f46, [%r9+384];
	fma.rn.f32 	%f47, %f45, %f46, %f44;
	ld.shared.f32 	%f48, [%r5+28];
	ld.shared.f32 	%f49, [%r9+448];
	fma.rn.f32 	%f50, %f48, %f49, %f47;
	ld.shared.f32 	%f51, [%r5+32];
	ld.shared.f32 	%f52, [%r9+512];
	fma.rn.f32 	%f53, %f51, %f52, %f50;
	ld.shared.f32 	%f54, [%r5+36];
	ld.shared.f32 	%f55, [%r9+576];
	fma.rn.f32 	%f56, %f54, %f55, %f53;
	ld.shared.f32 	%f57, [%r5+40];
	ld.shared.f32 	%f58, [%r9+640];
	fma.rn.f32 	%f59, %f57, %f58, %f56;
	ld.shared.f32 	%f60, [%r5+44];
	ld.shared.f32 	%f61, [%r9+704];
	fma.rn.f32 	%f62, %f60, %f61, %f59;
	ld.shared.f32 	%f63, [%r5+48];
	ld.shared.f32 	%f64, [%r9+768];
	fma.rn.f32 	%f65, %f63, %f64, %f62;
	ld.shared.f32 	%f66, [%r5+52];
	ld.shared.f32 	%f67, [%r9+832];
	fma.rn.f32 	%f68, %f66, %f67, %f65;
	ld.shared.f32 	%f69, [%r5+56];
	ld.shared.f32 	%f70, [%r9+896];
	fma.rn.f32 	%f71, %f69, %f70, %f68;
	ld.shared.f32 	%f72, [%r5+60];
	ld.shared.f32 	%f73, [%r9+960];
	fma.rn.f32 	%f6, %f72, %f73, %f71;
	bar.sync 	0;
	add.s32 	%r51, %r59, 16;
	setp.ge.u32 	%p10, %r51, %r35;
	mov.f32 	%f174, 0f00000000;
	or.pred  	%p11, %p3, %p10;
	@%p11 bra 	$L__BB1_9;
	add.s32 	%r52, %r60, 16;
	mul.wide.u32 	%rd10, %r52, 4;
	add.s64 	%rd11, %rd2, %rd10;
	ld.global.f32 	%f174, [%rd11];
$L__BB1_9:
	st.shared.f32 	[%r6], %f174;
	add.s32 	%r53, %r63, 16;
	setp.ge.u32 	%p13, %r53, %r35;
	mov.f32 	%f175, 0f00000000;
	or.pred  	%p14, %p6, %p13;
	@%p14 bra 	$L__BB1_11;
	mul.wide.u32 	%rd12, %r62, 4;
	add.s64 	%rd13, %rd1, %rd12;
	ld.global.f32 	%f175, [%rd13];
$L__BB1_11:
	st.shared.f32 	[%r8], %f175;
	bar.sync 	0;
	ld.shared.f32 	%f75, [%r5];
	ld.shared.f32 	%f76, [%r9];
	fma.rn.f32 	%f77, %f75, %f76, %f6;
	ld.shared.f32 	%f78, [%r5+4];
	ld.shared.f32 	%f79, [%r9+64];
	fma.rn.f32 	%f80, %f78, %f79, %f77;
	ld.shared.f32 	%f81, [%r5+8];
	ld.shared.f32 	%f82, [%r9+128];
	fma.rn.f32 	%f83, %f81, %f82, %f80;
	ld.shared.f32 	%f84, [%r5+12];
	ld.shared.f32 	%f85, [%r9+192];
	fma.rn.f32 	%f86, %f84, %f85, %f83;
	ld.shared.f32 	%f87, [%r5+16];
	ld.shared.f32 	%f88, [%r9+256];
	fma.rn.f32 	%f89, %f87, %f88, %f86;
	ld.shared.f32 	%f90, [%r5+20];
	ld.shared.f32 	%f91, [%r9+320];
	fma.rn.f32 	%f92, %f90, %f91, %f89;
	ld.shared.f32 	%f93, [%r5+24];
	ld.shared.f32 	%f94, [%r9+384];
	fma.rn.f32 	%f95, %f93, %f94, %f92;
	ld.shared.f32 	%f96, [%r5+28];
	ld.shared.f32 	%f97, [%r9+448];
	fma.rn.f32 	%f98, %f96, %f97, %f95;
	ld.shared.f32 	%f99, [%r5+32];
	ld.shared.f32 	%f100, [%r9+512];
	fma.rn.f32 	%f101, %f99, %f100, %f98;
	ld.shared.f32 	%f102, [%r5+36];
	ld.shared.f32 	%f103, [%r9+576];
	fma.rn.f32 	%f104, %f102, %f103, %f101;
	ld.shared.f32 	%f105, [%r5+40];
	ld.shared.f32 	%f106, [%r9+640];
	fma.rn.f32 	%f107, %f105, %f106, %f104;
	ld.shared.f32 	%f108, [%r5+44];
	ld.shared.f32 	%f109, [%r9+704];
	fma.rn.f32 	%f110, %f108, %f109, %f107;
	ld.shared.f32 	%f111, [%r5+48];
	ld.shared.f32 	%f112, [%r9+768];
	fma.rn.f32 	%f113, %f111, %f112, %f110;
	ld.shared.f32 	%f114, [%r5+52];
	ld.shared.f32 	%f115, [%r9+832];
	fma.rn.f32 	%f116, %f114, %f115, %f113;
	ld.shared.f32 	%f117, [%r5+56];
	ld.shared.f32 	%f118, [%r9+896];
	fma.rn.f32 	%f119, %f117, %f118, %f116;
	ld.shared.f32 	%f120, [%r5+60];
	ld.shared.f32 	%f121, [%r9+960];
	fma.rn.f32 	%f180, %f120, %f121, %f119;
	bar.sync 	0;
	add.s32 	%r64, %r64, 32;
	add.s32 	%r63, %r63, 32;
	add.s32 	%r62, %r62, %r12;
	add.s32 	%r61, %r61, %r12;
	add.s32 	%r60, %r60, 32;
	add.s32 	%r59, %r59, 32;
	add.s32 	%r58, %r58, 2;
	setp.ne.s32 	%p15, %r58, 0;
	@%p15 bra 	$L__BB1_3;
	add.s32 	%r65, %r64, -16;
$L__BB1_13:
	and.b32  	%r54, %r10, 16;
	setp.ne.s32 	%p16, %r54, 0;
	@%p16 bra 	$L__BB1_19;
	setp.ge.s32 	%p17, %r2, %r34;
	add.s32 	%r32, %r65, %r3;
	setp.ge.u32 	%p18, %r32, %r35;
	mov.f32 	%f178, 0f00000000;
	or.pred  	%p19, %p17, %p18;
	@%p19 bra 	$L__BB1_16;
	add.s32 	%r55, %r32, %r7;
	mul.wide.u32 	%rd14, %r55, 4;
	add.s64 	%rd15, %rd2, %rd14;
	ld.global.f32 	%f178, [%rd15];
$L__BB1_16:
	setp.ge.s32 	%p20, %r4, %r36;
	st.shared.f32 	[%r6], %f178;
	add.s32 	%r33, %r65, %r1;
	setp.ge.u32 	%p21, %r33, %r35;
	mov.f32 	%f179, 0f00000000;
	or.pred  	%p22, %p20, %p21;
	@%p22 bra 	$L__BB1_18;
	mad.lo.s32 	%r56, %r33, %r36, %r4;
	mul.wide.u32 	%rd16, %r56, 4;
	add.s64 	%rd17, %rd1, %rd16;
	ld.global.f32 	%f179, [%rd17];
$L__BB1_18:
	st.shared.f32 	[%r8], %f179;
	bar.sync 	0;
	ld.shared.f32 	%f124, [%r5];
	ld.shared.f32 	%f125, [%r9];
	fma.rn.f32 	%f126, %f124, %f125, %f180;
	ld.shared.f32 	%f127, [%r5+4];
	ld.shared.f32 	%f128, [%r9+64];
	fma.rn.f32 	%f129, %f127, %f128, %f126;
	ld.shared.f32 	%f130, [%r5+8];
	ld.shared.f32 	%f131, [%r9+128];
	fma.rn.f32 	%f132, %f130, %f131, %f129;
	ld.shared.f32 	%f133, [%r5+12];
	ld.shared.f32 	%f134, [%r9+192];
	fma.rn.f32 	%f135, %f133, %f134, %f132;
	ld.shared.f32 	%f136, [%r5+16];
	ld.shared.f32 	%f137, [%r9+256];
	fma.rn.f32 	%f138, %f136, %f137, %f135;
	ld.shared.f32 	%f139, [%r5+20];
	ld.shared.f32 	%f140, [%r9+320];
	fma.rn.f32 	%f141, %f139, %f140, %f138;
	ld.shared.f32 	%f142, [%r5+24];
	ld.shared.f32 	%f143, [%r9+384];
	fma.rn.f32 	%f144, %f142, %f143, %f141;
	ld.shared.f32 	%f145, [%r5+28];
	ld.shared.f32 	%f146, [%r9+448];
	fma.rn.f32 	%f147, %f145, %f146, %f144;
	ld.shared.f32 	%f148, [%r5+32];
	ld.shared.f32 	%f149, [%r9+512];
	fma.rn.f32 	%f150, %f148, %f149, %f147;
	ld.shared.f32 	%f151, [%r5+36];
	ld.shared.f32 	%f152, [%r9+576];
	fma.rn.f32 	%f153, %f151, %f152, %f150;
	ld.shared.f32 	%f154, [%r5+40];
	ld.shared.f32 	%f155, [%r9+640];
	fma.rn.f32 	%f156, %f154, %f155, %f153;
	ld.shared.f32 	%f157, [%r5+44];
	ld.shared.f32 	%f158, [%r9+704];
	fma.rn.f32 	%f159, %f157, %f158, %f156;
	ld.shared.f32 	%f160, [%r5+48];
	ld.shared.f32 	%f161, [%r9+768];
	fma.rn.f32 	%f162, %f160, %f161, %f159;
	ld.shared.f32 	%f163, [%r5+52];
	ld.shared.f32 	%f164, [%r9+832];
	fma.rn.f32 	%f165, %f163, %f164, %f162;
	ld.shared.f32 	%f166, [%r5+56];
	ld.shared.f32 	%f167, [%r9+896];
	fma.rn.f32 	%f168, %f166, %f167, %f165;
	ld.shared.f32 	%f169, [%r5+60];
	ld.shared.f32 	%f170, [%r9+960];
	fma.rn.f32 	%f180, %f169, %f170, %f168;
	bar.sync 	0;
$L__BB1_19:
	setp.ge.s32 	%p23, %r2, %r34;
	setp.ge.s32 	%p24, %r4, %r36;
	or.pred  	%p25, %p23, %p24;
	@%p25 bra 	$L__BB1_21;
	mad.lo.s32 	%r57, %r36, %r2, %r4;
	cvta.to.global.u64 	%rd18, %rd3;
	mul.wide.s32 	%rd19, %r57, 4;
	add.s64 	%rd20, %rd18, %rd19;
	st.global.f32 	[%rd20], %f180;
$L__BB1_21:
	ret;

}


// ===== COMPILED SASS (sm_100) =====

	.target	sm_100

	.elftype	@"ET_EXEC"


//--------------------- .note.nv.tkinfo           --------------------------
	.section	.note.nv.tkinfo,"",@"SHT_NOTE"
	.sectionflags	@"SHF_NOTE_NV_TKINFO"
	.tkinfo
        /*0018*/ 	.word	0x00000002
        /*0030*/ 	.string	""
        /*0030*/ 	.string	"ptxas"
        /*0030*/ 	.string	"Cuda compilation tools, release 13.0, V13.0.88"
        /*0030*/ 	.string	"Build cuda_13.0.r13.0/compiler.36424714_0"
        /*0030*/ 	.string	"-arch sm_100 -m 64 "



//--------------------- .note.nv.cuinfo           --------------------------
	.section	.note.nv.cuinfo,"",@"SHT_NOTE"
	.sectionflags	@"SHF_NOTE_NV_CUINFO"
        /*0018*/ 	.short	0x0002
        /*001a*/ 	.short	0x0064
        /*001c*/ 	.short	0x0082
	.zero		2


//--------------------- .nv.info                  --------------------------
	.section	.nv.info,"",@"SHT_CUDA_INFO"
	.align	4


	//----- nvinfo : EIATTR_REGCOUNT
	.align		4
        /*0000*/ 	.byte	0x04, 0x2f
        /*0002*/ 	.short	(.L_1 - .L_0)
	.align		4
.L_0:
        /*0004*/ 	.word	index@(_Z13matmulKernel2PfS_S_iiii)
        /*0008*/ 	.word	0x00000020


	//----- nvinfo : EIATTR_FRAME_SIZE
	.align		4
.L_1:
        /*000c*/ 	.byte	0x04, 0x11
        /*000e*/ 	.short	(.L_3 - .L_2)
	.align		4
.L_2:
        /*0010*/ 	.word	index@(_Z13matmulKernel2PfS_S_iiii)
        /*0014*/ 	.word	0x00000000


	//----- nvinfo : EIATTR_REGCOUNT
	.align		4
.L_3:
        /*0018*/ 	.byte	0x04, 0x2f
        /*001a*/ 	.short	(.L_5 - .L_4)
	.align		4
.L_4:
        /*001c*/ 	.word	index@(_Z12matmulKernelPfS_S_iiii)
        /*0020*/ 	.word	0x00000020


	//----- nvinfo : EIATTR_FRAME_SIZE
	.align		4
.L_5:
        /*0024*/ 	.byte	0x04, 0x11
        /*0026*/ 	.short	(.L_7 - .L_6)
	.align		4
.L_6:
        /*0028*/ 	.word	index@(_Z12matmulKernelPfS_S_iiii)
        /*002c*/ 	.word	0x00000000


	//----- nvinfo : EIATTR_MIN_STACK_SIZE
	.align		4
.L_7:
        /*0030*/ 	.byte	0x04, 0x12
        /*0032*/ 	.short	(.L_9 - .L_8)
	.align		4
.L_8:
        /*0034*/ 	.word	index@(_Z12matmulKernelPfS_S_iiii)
        /*0038*/ 	.word	0x00000000


	//----- nvinfo : EIATTR_MIN_STACK_SIZE
	.align		4
.L_9:
        /*003c*/ 	.byte	0x04, 0x12
        /*003e*/ 	.short	(.L_11 - .L_10)
	.align		4
.L_10:
        /*0040*/ 	.word	index@(_Z13matmulKernel2PfS_S_iiii)
        /*0044*/ 	.word	0x00000000
.L_11:


//--------------------- .nv.compat                --------------------------
	.section	.nv.compat,"",@"SHT_CUDA_COMPAT_INFO"
	.align	4
        /*0000*/ 	.byte	0x02, 0x09, 0x00, 0x00, 0x02, 0x02, 0x01, 0x00, 0x02, 0x05, 0x05, 0x00, 0x03, 0x07, 0x01, 0x01
        /*0010*/ 	.byte	0x02, 0x03, 0x00, 0x00, 0x02, 0x06, 0x01, 0x00, 0x04, 0x0b, 0x08, 0x00, 0x09, 0x00, 0x00, 0x00
        /*0020*/ 	.byte	0x00, 0x00, 0x00, 0x00


//--------------------- .nv.info._Z12matmulKernelPfS_S_iiii --------------------------
	.section	.nv.info._Z12matmulKernelPfS_S_iiii,"",@"SHT_CUDA_INFO"
	.sectionflags	@""
	.align	4


	//----- nvinfo : EIATTR_CUDA_API_VERSION
	.align		4
        /*0000*/ 	.byte	0x04, 0x37
        /*0002*/ 	.short	(.L_13 - .L_12)
.L_12:
        /*0004*/ 	.word	0x00000082


	//----- nvinfo : EIATTR_KPARAM_INFO
	.align		4
.L_13:
        /*0008*/ 	.byte	0x04, 0x17
        /*000a*/ 	.short	(.L_15 - .L_14)
.L_14:
        /*000c*/ 	.word	0x00000000
        /*0010*/ 	.short	0x0006
        /*0012*/ 	.short	0x0024
        /*0014*/ 	.byte	0x00, 0xf0, 0x11, 0x00


	//----- nvinfo : EIATTR_KPARAM_INFO
	.align		4
.L_15:
        /*0018*/ 	.byte	0x04, 0x17
        /*001a*/ 	.short	(.L_17 - .L_16)
.L_16:
        /*001c*/ 	.word	0x00000000
        /*0020*/ 	.short	0x0005
        /*0022*/ 	.short	0x0020
        /*0024*/ 	.byte	0x00, 0xf0, 0x11, 0x00


	//----- nvinfo : EIATTR_KPARAM_INFO
	.align		4
.L_17:
        /*0028*/ 	.byte	0x04, 0x17
        /*002a*/ 	.short	(.L_19 - .L_18)
.L_18:
        /*002c*/ 	.word	0x00000000
        /*0030*/ 	.short	0x0004
        /*0032*/ 	.short	0x001c
        /*0034*/ 	.byte	0x00, 0xf0, 0x11, 0x00


	//----- nvinfo : EIATTR_KPARAM_INFO
	.align		4
.L_19:
        /*0038*/ 	.byte	0x04, 0x17
        /*003a*/ 	.short	(.L_21 - .L_20)
.L_20:
        /*003c*/ 	.word	0x00000000
        /*0040*/ 	.short	0x0003
        /*0042*/ 	.short	0x0018
        /*0044*/ 	.byte	0x00, 0xf0, 0x11, 0x00


	//----- nvinfo : EIATTR_KPARAM_INFO
	.align		4
.L_21:
        /*0048*/ 	.byte	0x04, 0x17
        /*004a*/ 	.short	(.L_23 - .L_22)
.L_22:
        /*004c*/ 	.word	0x00000000
        /*0050*/ 	.short	0x0002
        /*0052*/ 	.short	0x0010
        /*0054*/ 	.byte	0x00, 0xf5, 0x21, 0x00


	//----- nvinfo : EIATTR_KPARAM_INFO
	.align		4
.L_23:
        /*0058*/ 	.byte	0x04, 0x17
        /*005a*/ 	.short	(.L_25 - .L_24)
.L_24:
        /*005c*/ 	.word	0x00000000
        /*0060*/ 	.short	0x0001
        /*0062*/ 	.short	0x0008
        /*0064*/ 	.byte	0x00, 0xf5, 0x21, 0x00


	//----- nvinfo : EIATTR_KPARAM_INFO
	.align		4
.L_25:
        /*0068*/ 	.byte	0x04, 0x17
        /*006a*/ 	.short	(.L_27 - .L_26)
.L_26:
        /*006c*/ 	.word	0x00000000
        /*0070*/ 	.short	0x0000
        /*0072*/ 	.short	0x0000
        /*0074*/ 	.byte	0x00, 0xf5, 0x21, 0x00


	//----- nvinfo : EIATTR_SPARSE_MMA_MASK
	.align		4
.L_27:
        /*0078*/ 	.byte	0x03, 0x50
        /*007a*/ 	.short	0x0000


	//----- nvinfo : EIATTR_MAXREG_COUNT
	.align		4
        /*007c*/ 	.byte	0x03, 0x1b
        /*007e*/ 	.short	0x00ff


	//----- nvinfo : EIATTR_NUM_BARRIERS
	.align		4
        /*0080*/ 	.byte	0x02, 0x4c
        /*0082*/ 	.byte	0x01
	.zero		1


	//----- nvinfo : EIATTR_MERCURY_ISA_VERSION
	.align		4
        /*0084*/ 	.byte	0x03, 0x5f
        /*0086*/ 	.short	0x0101


	//----- nvinfo : EIATTR_VRC_CTA_INIT_COUNT
	.align		4
        /*0088*/ 	.byte	0x02, 0x4a
	.zero		1
	.zero		1


	//----- nvinfo : EIATTR_EXIT_INSTR_OFFSETS
	.align		4
        /*008c*/ 	.byte	0x04, 0x1c
        /*008e*/ 	.short	(.L_29 - .L_28)


	//   ....[0]....
.L_28:
        /*0090*/ 	.word	0x00000df0


	//   ....[1]....
        /*0094*/ 	.word	0x00000e40


	//----- nvinfo : EIATTR_CBANK_PARAM_SIZE
	.align		4
.L_29:
        /*0098*/ 	.byte	0x03, 0x19
        /*009a*/ 	.short	0x0028


	//----- nvinfo : EIATTR_PARAM_CBANK
	.align		4
        /*009c*/ 	.byte	0x04, 0x0a
        /*009e*/ 	.short	(.L_31 - .L_30)
	.align		4
.L_30:
        /*00a0*/ 	.word	index@(.nv.constant0._Z12matmulKernelPfS_S_iiii)
        /*00a4*/ 	.short	0x0380
        /*00a6*/ 	.short	0x0028


	//----- nvinfo : EIATTR_SW_WAR
	.align		4
.L_31:
        /*00a8*/ 	.byte	0x04, 0x36
        /*00aa*/ 	.short	(.L_33 - .L_32)
.L_32:
        /*00ac*/ 	.word	0x00000008
.L_33:


//--------------------- .nv.info._Z13matmulKernel2PfS_S_iiii --------------------------
	.section	.nv.info._Z13matmulKernel2PfS_S_iiii,"",@"SHT_CUDA_INFO"
	.sectionflags	@""
	.align	4


	//----- nvinfo : EIATTR_CUDA_API_VERSION
	.align		4
        /*0000*/ 	.byte	0x04, 0x37
        /*0002*/ 	.short	(.L_35 - .L_34)
.L_34:
        /*0004*/ 	.word	0x00000082


	//----- nvinfo : EIATTR_KPARAM_INFO
	.align		4
.L_35:
        /*0008*/ 	.byte	0x04, 0x17
        /*000a*/ 	.short	(.L_37 - .L_36)
.L_36:
        /*000c*/ 	.word	0x00000000
        /*0010*/ 	.short	0x0006
        /*0012*/ 	.short	0x0024
        /*0014*/ 	.byte	0x00, 0xf0, 0x11, 0x00


	//----- nvinfo : EIATTR_KPARAM_INFO
	.align		4
.L_37:
        /*0018*/ 	.byte	0x04, 0x17
        /*001a*/ 	.short	(.L_39 - .L_38)
.L_38:
        /*001c*/ 	.word	0x00000000
        /*0020*/ 	.short	0x0005
        /*0022*/ 	.short	0x0020
        /*0024*/ 	.byte	0x00, 0xf0, 0x11, 0x00


	//----- nvinfo : EIATTR_KPARAM_INFO
	.align		4
.L_39:
        /*0028*/ 	.byte	0x04, 0x17
        /*002a*/ 	.short	(.L_41 - .L_40)
.L_40:
        /*002c*/ 	.word	0x00000000
        /*0030*/ 	.short	0x0004
        /*0032*/ 	.short	0x001c
        /*0034*/ 	.byte	0x00, 0xf0, 0x11, 0x00


	//----- nvinfo : EIATTR_KPARAM_INFO
	.align		4
.L_41:
        /*0038*/ 	.byte	0x04, 0x17
        /*003a*/ 	.short	(.L_43 - .L_42)
.L_42:
        /*003c*/ 	.word	0x00000000
        /*0040*/ 	.short	0x0003
        /*0042*/ 	.short	0x0018
        /*0044*/ 	.byte	0x00, 0xf0, 0x11, 0x00


	//----- nvinfo : EIATTR_KPARAM_INFO
	.align		4
.L_43:
        /*0048*/ 	.byte	0x04, 0x17
        /*004a*/ 	.short	(.L_45 - .L_44)
.L_44:
        /*004c*/ 	.word	0x00000000
        /*0050*/ 	.short	0x0002
        /*0052*/ 	.short	0x0010
        /*0054*/ 	.byte	0x00, 0xf5, 0x21, 0x00


	//----- nvinfo : EIATTR_KPARAM_INFO
	.align		4
.L_45:
        /*0058*/ 	.byte	0x04, 0x17
        /*005a*/ 	.short	(.L_47 - .L_46)
.L_46:
        /*005c*/ 	.word	0x00000000
        /*0060*/ 	.short	0x0001
        /*0062*/ 	.short	0x0008
        /*0064*/ 	.byte	0x00, 0xf5, 0x21, 0x00


	//----- nvinfo : EIATTR_KPARAM_INFO
	.align		4
.L_47:
        /*0068*/ 	.byte	0x04, 0x17
        /*006a*/ 	.short	(.L_49 - .L_48)
.L_48:
        /*006c*/ 	.word	0x00000000
        /*0070*/ 	.short	0x0000
        /*0072*/ 	.short	0x0000
        /*0074*/ 	.byte	0x00, 0xf5, 0x21, 0x00


	//----- nvinfo : EIATTR_SPARSE_MMA_MASK
	.align		4
.L_49:
        /*0078*/ 	.byte	0x03, 0x50
        /*007a*/ 	.short	0x0000


	//----- nvinfo : EIATTR_MAXREG_COUNT
	.align		4
        /*007c*/ 	.byte	0x03, 0x1b
        /*007e*/ 	.short	0x00ff


	//----- nvinfo : EIATTR_MERCURY_ISA_VERSION
	.align		4
        /*0080*/ 	.byte	0x03, 0x5f
        /*0082*/ 	.short	0x0101


	//----- nvinfo : EIATTR_VRC_CTA_INIT_COUNT
	.align		4
        /*0084*/ 	.byte	0x02, 0x4a
	.zero		1
	.zero		1


	//----- nvinfo : EIATTR_EXIT_INSTR_OFFSETS
	.align		4
        /*0088*/ 	.byte	0x04, 0x1c
        /*008a*/ 	.short	(.L_51 - .L_50)


	//   ....[0]....
.L_50:
        /*008c*/ 	.word	0x000000d0


	//   ....[1]....
        /*0090*/ 	.word	0x000008f0


	//----- nvinfo : EIATTR_CBANK_PARAM_SIZE
	.align		4
.L_51:
        /*0094*/ 	.byte	0x03, 0x19
        /*0096*/ 	.short	0x0028


	//----- nvinfo : EIATTR_PARAM_CBANK
	.align		4
        /*0098*/ 	.byte	0x04, 0x0a
        /*009a*/ 	.short	(.L_53 - .L_52)
	.align		4
.L_52:
        /*009c*/ 	.word	index@(.nv.constant0._Z13matmulKernel2PfS_S_iiii)
        /*00a0*/ 	.short	0x0380
        /*00a2*/ 	.short	0x0028


	//----- nvinfo : EIATTR_SW_WAR
	.align		4
.L_53:
        /*00a4*/ 	.byte	0x04, 0x36
        /*00a6*/ 	.short	(.L_55 - .L_54)
.L_54:
        /*00a8*/ 	.word	0x00000008
.L_55:


//--------------------- .nv.callgraph             --------------------------
	.section	.nv.callgraph,"",@"SHT_CUDA_CALLGRAPH"
	.align	4
	.sectionentsize	8
	.align		4
        /*0000*/ 	.word	0x00000000
	.align		4
        /*0004*/ 	.word	0xffffffff
	.align		4
        /*0008*/ 	.word	0x00000000
	.align		4
        /*000c*/ 	.word	0xfffffffe
	.align		4
        /*0010*/ 	.word	0x00000000
	.align		4
        /*0014*/ 	.word	0xfffffffd
	.align		4
        /*0018*/ 	.word	0x00000000
	.align		4
        /*001c*/ 	.word	0xfffffffc


//--------------------- .text._Z12matmulKernelPfS_S_iiii --------------------------
	.section	.text._Z12matmulKernelPfS_S_iiii,"ax",@progbits
	.align	128
        .global         _Z12matmulKernelPfS_S_iiii
        .type           _Z12matmulKernelPfS_S_iiii,@function
        .size           _Z12matmulKernelPfS_S_iiii,(.L_x_9 - _Z12matmulKernelPfS_S_iiii)
        .other          _Z12matmulKernelPfS_S_iiii,@"STO_CUDA_ENTRY STV_DEFAULT"
_Z12matmulKernelPfS_S_iiii:
.text._Z12matmulKernelPfS_S_iiii:
[----:B------:R-:W-:Y:S01]  /*0000*/  LDC R1, c[0x0][0x37c] ;  /* 0x0000df00ff017b82 */ /* 0x000fe20000000800 */
[----:B------:R-:W0:Y:S01]  /*0010*/  S2R R14, SR_TID.Y ;  /* 0x00000000000e7919 */ /* 0x000e220000002200 */
[----:B------:R-:W1:Y:S06]  /*0020*/  LDCU UR7, c[0x0][0x39c] ;  /* 0x00007380ff0777ac */ /* 0x000e6c0008000800 */
[----:B------:R-:W0:Y:S01]  /*0030*/  S2UR UR4, SR_CTAID.Y ;  /* 0x00000000000479c3 */ /* 0x000e220000002600 */
[----:B------:R-:W-:Y:S01]  /*0040*/  HFMA2 R23, -RZ, RZ, 0, 0 ;  /* 0x00000000ff177431 */ /* 0x000fe200000001ff */
[----:B------:R-:W2:Y:S01]  /*0050*/  S2R R13, SR_TID.X ;  /* 0x00000000000d7919 */ /* 0x000ea20000002100 */
[----:B------:R-:W3:Y:S05]  /*0060*/  LDCU.64 UR10, c[0x0][0x358] ;  /* 0x00006b00ff0a77ac */ /* 0x000eea0008000a00 */
[----:B------:R-:W0:Y:S08]  /*0070*/  LDC R3, c[0x0][0x364] ;  /* 0x0000d900ff037b82 */ /* 0x000e300000000800 */
[----:B------:R-:W2:Y:S01]  /*0080*/  S2UR UR5, SR_CTAID.X ;  /* 0x00000000000579c3 */ /* 0x000ea20000002500 */
[----:B-1----:R-:W-:-:S07]  /*0090*/  UISETP.NE.AND UP0, UPT, UR7, URZ, UPT ;  /* 0x000000ff0700728c */ /* 0x002fce000bf05270 */
[----:B------:R-:W2:Y:S01]  /*00a0*/  LDC R2, c[0x0][0x360] ;  /* 0x0000d800ff027b82 */ /* 0x000ea20000000800 */
[----:B0-----:R-:W-:Y:S02]  /*00b0*/  IMAD R0, R3, UR4, R14 ;  /* 0x0000000403007c24 */ /* 0x001fe4000f8e020e */
[----:B--2---:R-:W-:Y:S01]  /*00c0*/  IMAD R3, R2, UR5, R13 ;  /* 0x0000000502037c24 */ /* 0x004fe2000f8e020d */
[----:B---3--:R-:W-:Y:S06]  /*00d0*/  BRA.U !UP0, `(.L_x_0) ;  /* 0x0000000d08347547 */ /* 0x008fec000b800000 */
[----:B------:R-:W0:Y:S01]  /*00e0*/  S2UR UR6, SR_CgaCtaId ;  /* 0x00000000000679c3 */ /* 0x000e220000008800 */
[----:B------:R-:W-:Y:S01]  /*00f0*/  UMOV UR4, 0x400 ;  /* 0x0000040000047882 */ /* 0x000fe20000000000 */
[----:B------:R-:W-:Y:S01]  /*0100*/  UISETP.GE.U32.AND UP0, UPT, UR7, 0x11, UPT ;  /* 0x000000110700788c */ /* 0x000fe2000bf06070 */
[----:B------:R-:W-:Y:S01]  /*0110*/  MOV R23, RZ ;  /* 0x000000ff00177202 */ /* 0x000fe20000000f00 */
[----:B------:R-:W-:Y:S02]  /*0120*/  UIADD3 UR5, UPT, UPT, UR4, 0x400, URZ ;  /* 0x0000040004057890 */ /* 0x000fe4000fffe0ff */
[----:B------:R-:W-:Y:S02]  /*0130*/  UIADD3 UR8, UPT, UPT, UR7, -0x1, URZ ;  /* 0xffffffff07087890 */ /* 0x000fe4000fffe0ff */
[----:B0-----:R-:W-:Y:S02]  /*0140*/  ULEA UR4, UR6, UR4, 0x18 ;  /* 0x0000000406047291 */ /* 0x001fe4000f8ec0ff */
[----:B------:R-:W-:-:S04]  /*0150*/  ULEA UR5, UR6, UR5, 0x18 ;  /* 0x0000000506057291 */ /* 0x000fc8000f8ec0ff */
[C---:B------:R-:W-:Y:S01]  /*0160*/  LEA R2, R14.reuse, UR4, 0x6 ;  /* 0x000000040e027c11 */ /* 0x040fe2000f8e30ff */
[----:B------:R-:W-:Y:S01]  /*0170*/  UMOV UR4, URZ ;  /* 0x000000ff00047c82 */ /* 0x000fe20008000000 */
[C---:B------:R-:W-:Y:S02]  /*0180*/  LEA R16, R13.reuse, UR5, 0x2 ;  /* 0x000000050d107c11 */ /* 0x040fe4000f8e10ff */
[----:B------:R-:W-:Y:S02]  /*0190*/  LEA R22, R13, R2, 0x2 ;  /* 0x000000020d167211 */ /* 0x000fe400078e10ff */
[----:B------:R-:W-:Y:S01]  /*01a0*/  LEA R20, R14, R16, 0x6 ;  /* 0x000000100e147211 */ /* 0x000fe200078e30ff */
[----:B------:R-:W-:Y:S06]  /*01b0*/  BRA.U !UP0, `(.L_x_1) ;  /* 0x00000009080c7547 */ /* 0x000fec000b800000 */
[----:B------:R-:W0:Y:S01]  /*01c0*/  LDC R12, c[0x0][0x3a4] ;  /* 0x0000e900ff0c7b82 */ /* 0x000e220000000800 */
[----:B------:R-:W1:Y:S01]  /*01d0*/  LDCU UR9, c[0x0][0x398] ;  /* 0x00007300ff0977ac */ /* 0x000e620008000800 */
[----:B------:R-:W-:Y:S01]  /*01e0*/  IADD3 R4, PT, PT, R14, 0x10, RZ ;  /* 0x000000100e047810 */ /* 0x000fe20007ffe0ff */
[C---:B------:R-:W-:Y:S01]  /*01f0*/  IMAD R18, R0.reuse, UR7, R13 ;  /* 0x0000000700127c24 */ /* 0x040fe2000f8e020d */
[----:B------:R-:W-:Y:S01]  /*0200*/  MOV R23, RZ ;  /* 0x000000ff00177202 */ /* 0x000fe20000000f00 */
[----:B------:R-:W2:Y:S01]  /*0210*/  LDCU UR5, c[0x0][0x3a4] ;  /* 0x00007480ff0577ac */ /* 0x000ea20008000800 */
[----:B------:R-:W-:Y:S02]  /*0220*/  MOV R17, R13 ;  /* 0x0000000d00117202 */ /* 0x000fe40000000f00 */
[----:B------:R-:W-:Y:S01]  /*0230*/  MOV R15, R14 ;  /* 0x0000000e000f7202 */ /* 0x000fe20000000f00 */
[----:B------:R-:W-:Y:S01]  /*0240*/  ULEA.HI UR4, UR8, 0x1, URZ, 0x1c ;  /* 0x0000000108047891 */ /* 0x000fe2000f8fe0ff */
[----:B------:R-:W3:Y:S03]  /*0250*/  LDCU UR6, c[0x0][0x39c] ;  /* 0x00007380ff0677ac */ /* 0x000ee60008000800 */
[----:B------:R-:W-:Y:S01]  /*0260*/  ULOP3.LUT UR4, UR4, 0x1ffffffe, URZ, 0xc0, !UPT ;  /* 0x1ffffffe04047892 */ /* 0x000fe2000f8ec0ff */
[----:B-1----:R-:W-:-:S03]  /*0270*/  ISETP.GE.AND P1, PT, R0, UR9, PT ;  /* 0x0000000900007c0c */ /* 0x002fc6000bf26270 */
[----:B------:R-:W-:Y:S01]  /*0280*/  UIADD3 UR4, UPT, UPT, -UR4, URZ, URZ ;  /* 0x000000ff04047290 */ /* 0x000fe2000fffe1ff */
[--C-:B--2---:R-:W-:Y:S02]  /*0290*/  IMAD R21, R4, UR5, R3.reuse ;  /* 0x0000000504157c24 */ /* 0x104fe4000f8e0203 */
[----:B------:R-:W-:Y:S01]  /*02a0*/  IMAD R19, R14, UR5, R3 ;  /* 0x000000050e137c24 */ /* 0x000fe2000f8e0203 */
[----:B------:R-:W-:-:S08]  /*02b0*/  UMOV UR5, 0x10 ;  /* 0x0000001000057882 */ /* 0x000fd00000000000 */
.L_x_2:
[----:B0-----:R-:W-:Y:S01]  /*02c0*/  ISETP.GE.AND P0, PT, R3, R12, PT ;  /* 0x0000000c0300720c */ /* 0x001fe20003f06270 */
[----:B---3--:R-:W-:Y:S01]  /*02d0*/  UMOV UR7, UR6 ;  /* 0x0000000600077c82 */ /* 0x008fe20008000000 */
[----:B------:R-:W-:Y:S01]  /*02e0*/  HFMA2 R27, -RZ, RZ, 0, 0 ;  /* 0x00000000ff1b7431 */ /* 0x000fe200000001ff */
[----:B------:R-:W-:Y:S02]  /*02f0*/  ISETP.GE.U32.OR P2, PT, R17, UR7, P1 ;  /* 0x0000000711007c0c */ /* 0x000fe40008f46470 */
[----:B------:R-:W-:Y:S02]  /*0300*/  ISETP.GE.U32.OR P3, PT, R15, UR7, P0 ;  /* 0x000000070f007c0c */ /* 0x000fe40008766470 */
[----:B------:R-:W-:-:S09]  /*0310*/  MOV R29, RZ ;  /* 0x000000ff001d7202 */ /* 0x000fd20000000f00 */
[----:B------:R-:W0:Y:S08]  /*0320*/  @!P2 LDC.64 R6, c[0x0][0x380] ;  /* 0x0000e000ff06ab82 */ /* 0x000e300000000a00 */
[----:B------:R-:W1:Y:S01]  /*0330*/  @!P3 LDC.64 R4, c[0x0][0x388] ;  /* 0x0000e200ff04bb82 */ /* 0x000e620000000a00 */
[----:B0-----:R-:W-:-:S05]  /*0340*/  @!P2 IMAD.WIDE.U32 R6, R18, 0x4, R6 ;  /* 0x000000041206a825 */ /* 0x001fca00078e0006 */
[----:B------:R-:W2:Y:S01]  /*0350*/  @!P2 LDG.E R27, desc[UR10][R6.64] ;  /* 0x0000000a061ba981 */ /* 0x000ea2000c1e1900 */
[----:B-1----:R-:W-:-:S05]  /*0360*/  @!P3 IMAD.WIDE.U32 R4, R19, 0x4, R4 ;  /* 0x000000041304b825 */ /* 0x002fca00078e0004 */
[----:B------:R-:W3:Y:S04]  /*0370*/  @!P3 LDG.E R29, desc[UR10][R4.64] ;  /* 0x0000000a041db981 */ /* 0x000ee8000c1e1900 */
[----:B--2---:R-:W-:Y:S04]  /*0380*/  STS [R22], R27 ;  /* 0x0000001b16007388 */ /* 0x004fe80000000800 */
[----:B---3--:R-:W-:Y:S01]  /*0390*/  STS [R20], R29 ;  /* 0x0000001d14007388 */ /* 0x008fe20000000800 */
[----:B------:R-:W-:Y:S06]  /*03a0*/  BAR.SYNC.DEFER_BLOCKING 0x0 ;  /* 0x0000000000007b1d */ /* 0x000fec0000010000 */
[----:B------:R-:W-:Y:S04]  /*03b0*/  LDS R24, [R16] ;  /* 0x0000000010187984 */ /* 0x000fe80000000800 */
[----:B------:R-:W0:Y:S04]  /*03c0*/  LDS.128 R8, [R2] ;  /* 0x0000000002087984 */ /* 0x000e280000000c00 */
[----:B------:R-:W1:Y:S04]  /*03d0*/  LDS R26, [R16+0x40] ;  /* 0x00004000101a7984 */ /* 0x000e680000000800 */
[----:B------:R-:W2:Y:S04]  /*03e0*/  LDS R25, [R16+0x80] ;  /* 0x0000800010197984 */ /* 0x000ea80000000800 */
[----:B------:R-:W-:Y:S04]  /*03f0*/  LDS.128 R4, [R2+0x10] ;  /* 0x0000100002047984 */ /* 0x000fe80000000c00 */
[----:B------:R-:W-:Y:S04]  /*0400*/  LDS R28, [R16+0x300] ;  /* 0x00030000101c7984 */ /* 0x000fe80000000800 */
[----:B------:R-:W-:Y:S01]  /*0410*/  LDS R29, [R16+0x340] ;  /* 0x00034000101d7984 */ /* 0x000fe20000000800 */
[----:B0-----:R-:W-:-:S03]  /*0420*/  FFMA R24, R8, R24, R23 ;  /* 0x0000001808187223 */ /* 0x001fc60000000017 */
[----:B------:R-:W0:Y:S01]  /*0430*/  LDS R8, [R16+0xc0] ;  /* 0x0000c00010087984 */ /* 0x000e220000000800 */
[----:B-1----:R-:W-:-:S03]  /*0440*/  FFMA R24, R26, R9, R24 ;  /* 0x000000091a187223 */ /* 0x002fc60000000018 */
[----:B------:R-:W1:Y:S04]  /*0450*/  LDS R9, [R16+0x100] ;  /* 0x0001000010097984 */ /* 0x000e680000000800 */
[----:B------:R-:W3:Y:S04]  /*0460*/  LDS R26, [R16+0x140] ;  /* 0x00014000101a7984 */ /* 0x000ee80000000800 */
[----:B------:R-:W4:Y:S01]  /*0470*/  LDS R23, [R16+0x180] ;  /* 0x0001800010177984 */ /* 0x000f220000000800 */
[----:B--2---:R-:W-:-:S03]  /*0480*/  FFMA R25, R25, R10, R24 ;  /* 0x0000000a19197223 */ /* 0x004fc60000000018 */
[----:B------:R-:W2:Y:S01]  /*0490*/  LDS R24, [R16+0x1c0] ;  /* 0x0001c00010187984 */ /* 0x000ea20000000800 */
[----:B0-----:R-:W-:-:S03]  /*04a0*/  FFMA R11, R8, R11, R25 ;  /* 0x0000000b080b7223 */ /* 0x001fc60000000019 */
[----:B------:R-:W-:Y:S01]  /*04b0*/  LDS R25, [R16+0x200] ;  /* 0x0002000010197984 */ /* 0x000fe20000000800 */
[----:B-1----:R-:W-:-:S04]  /*04c0*/  FFMA R9, R4, R9, R11 ;  /* 0x0000000904097223 */ /* 0x002fc8000000000b */
[----:B---3--:R-:W-:Y:S02]  /*04d0*/  FFMA R4, R26, R5, R9 ;  /* 0x000000051a047223 */ /* 0x008fe40000000009 */
[----:B------:R-:W0:Y:S04]  /*04e0*/  LDS.128 R8, [R2+0x20] ;  /* 0x0000200002087984 */ /* 0x000e280000000c00 */
[----:B------:R-:W1:Y:S01]  /*04f0*/  LDS R26, [R16+0x240] ;  /* 0x00024000101a7984 */ /* 0x000e620000000800 */
[----:B----4-:R-:W-:-:S03]  /*0500*/  FFMA R5, R23, R6, R4 ;  /* 0x0000000617057223 */ /* 0x010fc60000000004 */
[----:B------:R-:W3:Y:S01]  /*0510*/  LDS R23, [R16+0x280] ;  /* 0x0002800010177984 */ /* 0x000ee20000000800 */
[----:B------:R-:W-:-:S03]  /*0520*/  IADD3 R4, PT, PT, R17, 0x10, RZ ;  /* 0x0000001011047810 */ /* 0x000fc60007ffe0ff */
[----:B------:R-:W4:Y:S01]  /*0530*/  LDS R6, [R16+0x2c0] ;  /* 0x0002c00010067984 */ /* 0x000f220000000800 */
[----:B------:R-:W-:Y:S01]  /*0540*/  ISETP.GE.U32.OR P2, PT, R4, UR7, P1 ;  /* 0x0000000704007c0c */ /* 0x000fe20008f46470 */
[----:B--2---:R-:W-:Y:S02]  /*0550*/  FFMA R7, R24, R7, R5 ;  /* 0x0000000718077223 */ /* 0x004fe40000000005 */
[----:B------:R-:W-:Y:S10]  /*0560*/  LDS R24, [R16+0x3c0] ;  /* 0x0003c00010187984 */ /* 0x000ff40000000800 */
[----:B------:R-:W2:Y:S01]  /*0570*/  @!P2 LDC.64 R4, c[0x0][0x380] ;  /* 0x0000e000ff04ab82 */ /* 0x000ea20000000a00 */
[----:B0-----:R-:W-:-:S04]  /*0580*/  FFMA R7, R8, R25, R7 ;  /* 0x0000001908077223 */ /* 0x001fc80000000007 */
[----:B-1----:R-:W-:Y:S01]  /*0590*/  FFMA R26, R26, R9, R7 ;  /* 0x000000091a1a7223 */ /* 0x002fe20000000007 */
[----:B------:R-:W-:-:S03]  /*05a0*/  @!P2 IADD3 R9, PT, PT, R18, 0x10, RZ ;  /* 0x000000101209a810 */ /* 0x000fc60007ffe0ff */
[----:B---3--:R-:W-:Y:S02]  /*05b0*/  FFMA R23, R23, R10, R26 ;  /* 0x0000000a17177223 */ /* 0x008fe4000000001a */
[----:B--2---:R-:W-:-:S04]  /*05c0*/  @!P2 IMAD.WIDE.U32 R8, R9, 0x4, R4 ;  /* 0x000000040908a825 */ /* 0x004fc800078e0004 */
[----:B----4-:R-:W-:Y:S02]  /*05d0*/  FFMA R25, R6, R11, R23 ;  /* 0x0000000b06197223 */ /* 0x010fe40000000017 */
[----:B------:R-:W-:Y:S04]  /*05e0*/  LDS R23, [R16+0x380] ;  /* 0x0003800010177984 */ /* 0x000fe80000000800 */
[----:B------:R-:W0:Y:S01]  /*05f0*/  LDS.128 R4, [R2+0x30] ;  /* 0x0000300002047984 */ /* 0x000e220000000c00 */
[----:B------:R-:W-:Y:S01]  /*0600*/  HFMA2 R27, -RZ, RZ, 0, 0 ;  /* 0x00000000ff1b7431 */ /* 0x000fe200000001ff */
[----:B------:R-:W-:Y:S06]  /*0610*/  BAR.SYNC.DEFER_BLOCKING 0x0 ;  /* 0x0000000000007b1d */ /* 0x000fec0000010000 */
[----:B------:R-:W2:Y:S01]  /*0620*/  @!P2 LDG.E R27, desc[UR10][R8.64] ;  /* 0x0000000a081ba981 */ /* 0x000ea2000c1e1900 */
[----:B------:R-:W-:-:S04]  /*0630*/  IADD3 R10, PT, PT, R15, 0x10, RZ ;  /* 0x000000100f0a7810 */ /* 0x000fc80007ffe0ff */
[----:B------:R-:W-:-:S13]  /*0640*/  ISETP.GE.U32.OR P0, PT, R10, UR7, P0 ;  /* 0x000000070a007c0c */ /* 0x000fda0008706470 */
[----:B------:R-:W1:Y:S01]  /*0650*/  @!P0 LDC.64 R10, c[0x0][0x388] ;  /* 0x0000e200ff0a8b82 */ /* 0x000e620000000a00 */
[----:B--2---:R1:W-:Y:S02]  /*0660*/  STS [R22], R27 ;  /* 0x0000001b16007388 */ /* 0x0043e40000000800 */
[----:B-1----:R-:W-:Y:S01]  /*0670*/  @!P0 IMAD.WIDE.U32 R26, R21, 0x4, R10 ;  /* 0x00000004151a8825 */ /* 0x002fe200078e000a */
[----:B------:R-:W-:-:S06]  /*0680*/  MOV R11, RZ ;  /* 0x000000ff000b7202 */ /* 0x000fcc0000000f00 */
[----:B------:R-:W2:Y:S01]  /*0690*/  @!P0 LDG.E R11, desc[UR10][R26.64] ;  /* 0x0000000a1a0b8981 */ /* 0x000ea2000c1e1900 */
[----:B0-----:R-:W-:-:S04]  /*06a0*/  FFMA R4, R4, R28, R25 ;  /* 0x0000001c04047223 */ /* 0x001fc80000000019 */
[----:B------:R-:W-:-:S04]  /*06b0*/  FFMA R28, R29, R5, R4 ;  /* 0x000000051d1c7223 */ /* 0x000fc80000000004 */
[----:B------:R-:W-:-:S04]  /*06c0*/  FFMA R23, R23, R6, R28 ;  /* 0x0000000617177223 */ /* 0x000fc8000000001c */
[----:B------:R-:W-:Y:S01]  /*06d0*/  FFMA R7, R24, R7, R23 ;  /* 0x0000000718077223 */ /* 0x000fe20000000017 */
[----:B------:R-:W-:-:S04]  /*06e0*/  UIADD3 UR4, UPT, UPT, UR4, 0x2, URZ ;  /* 0x0000000204047890 */ /* 0x000fc8000fffe0ff */
[----:B------:R-:W-:Y:S01]  /*06f0*/  UISETP.NE.AND UP0, UPT, UR4, URZ, UPT ;  /* 0x000000ff0400728c */ /* 0x000fe2000bf05270 */
[----:B------:R-:W-:Y:S02]  /*0700*/  IADD3 R15, PT, PT, R15, 0x20, RZ ;  /* 0x000000200f0f7810 */ /* 0x000fe40007ffe0ff */
[----:B------:R-:W-:Y:S02]  /*0710*/  IADD3 R17, PT, PT, R17, 0x20, RZ ;  /* 0x0000002011117810 */ /* 0x000fe40007ffe0ff */
[----:B------:R-:W-:Y:S02]  /*0720*/  IADD3 R18, PT, PT, R18, 0x20, RZ ;  /* 0x0000002012127810 */ /* 0x000fe40007ffe0ff */
[C---:B------:R-:W-:Y:S02]  /*0730*/  LEA R19, R12.reuse, R19, 0x5 ;  /* 0x000000130c137211 */ /* 0x040fe400078e28ff */
[----:B------:R-:W-:Y:S01]  /*0740*/  LEA R21, R12, R21, 0x5 ;  /* 0x000000150c157211 */ /* 0x000fe200078e28ff */
[----:B------:R-:W-:Y:S01]  /*0750*/  UIADD3 UR5, UPT, UPT, UR5, 0x20, URZ ;  /* 0x0000002005057890 */ /* 0x000fe2000fffe0ff */
[----:B--2---:R-:W-:Y:S01]  /*0760*/  STS [R20], R11 ;  /* 0x0000000b14007388 */ /* 0x004fe20000000800 */
[----:B------:R-:W-:Y:S06]  /*0770*/  BAR.SYNC.DEFER_BLOCKING 0x0 ;  /* 0x0000000000007b1d */ /* 0x000fec0000010000 */
[----:B------:R-:W-:Y:S04]  /*0780*/  LDS R25, [R16] ;  /* 0x0000000010197984 */ /* 0x000fe80000000800 */
[----:B------:R-:W0:Y:S04]  /*0790*/  LDS.128 R8, [R2] ;  /* 0x0000000002087984 */ /* 0x000e280000000c00 */
[----:B------:R-:W1:Y:S04]  /*07a0*/  LDS R4, [R16+0x40] ;  /* 0x0000400010047984 */ /* 0x000e680000000800 */
[----:B------:R-:W2:Y:S04]  /*07b0*/  LDS R23, [R16+0x80] ;  /* 0x0000800010177984 */ /* 0x000ea80000000800 */
[----:B------:R-:W3:Y:S01]  /*07c0*/  LDS R27, [R16+0xc0] ;  /* 0x0000c000101b7984 */ /* 0x000ee20000000800 */
[----:B0-----:R-:W-:-:S03]  /*07d0*/  FFMA R25, R8, R25, R7 ;  /* 0x0000001908197223 */ /* 0x001fc60000000007 */
[----:B------:R-:W-:Y:S01]  /*07e0*/  LDS R8, [R16+0x140] ;  /* 0x0001400010087984 */ /* 0x000fe20000000800 */
[----:B-1----:R-:W-:-:S03]  /*07f0*/  FFMA R24, R4, R9, R25 ;  /* 0x0000000904187223 */ /* 0x002fc60000000019 */
[----:B------:R-:W-:Y:S04]  /*0800*/  LDS R9, [R16+0x100] ;  /* 0x0001000010097984 */ /* 0x000fe80000000800 */
[----:B------:R-:W0:Y:S01]  /*0810*/  LDS.128 R4, [R2+0x10] ;  /* 0x0000100002047984 */ /* 0x000e220000000c00 */
[----:B--2---:R-:W-:-:S03]  /*0820*/  FFMA R10, R23, R10, R24 ;  /* 0x0000000a170a7223 */ /* 0x004fc60000000018 */
[----:B------:R-:W1:Y:S01]  /*0830*/  LDS R25, [R16+0x180] ;  /* 0x0001800010197984 */ /* 0x000e620000000800 */
[----:B---3--:R-:W-:-:S03]  /*0840*/  FFMA R11, R27, R11, R10 ;  /* 0x0000000b1b0b7223 */ /* 0x008fc6000000000a */
[----:B------:R-:W-:Y:S04]  /*0850*/  LDS R24, [R16+0x240] ;  /* 0x0002400010187984 */ /* 0x000fe80000000800 */
[----:B------:R-:W-:Y:S01]  /*0860*/  LDS R23, [R16+0x280] ;  /* 0x0002800010177984 */ /* 0x000fe20000000800 */
[----:B0-----:R-:W-:-:S03]  /*0870*/  FFMA R9, R4, R9, R11 ;  /* 0x0000000904097223 */ /* 0x001fc6000000000b */
[----:B------:R-:W0:Y:S01]  /*0880*/  LDS R4, [R16+0x1c0] ;  /* 0x0001c00010047984 */ /* 0x000e220000000800 */
[----:B------:R-:W-:-:S03]  /*0890*/  FFMA R26, R8, R5, R9 ;  /* 0x00000005081a7223 */ /* 0x000fc60000000009 */
[----:B------:R-:W-:Y:S04]  /*08a0*/  LDS R5, [R16+0x200] ;  /* 0x0002000010057984 */ /* 0x000fe80000000800 */
[----:B------:R-:W2:Y:S01]  /*08b0*/  LDS.128 R8, [R2+0x20] ;  /* 0x0000200002087984 */ /* 0x000ea20000000c00 */
[----:B-1----:R-:W-:-:S04]  /*08c0*/  FFMA R25, R25, R6, R26 ;  /* 0x0000000619197223 */ /* 0x002fc8000000001a */
[----:B0-----:R-:W-:Y:S02]  /*08d0*/  FFMA R7, R4, R7, R25 ;  /* 0x0000000704077223 */ /* 0x001fe40000000019 */
[----:B------:R-:W-:Y:S02]  /*08e0*/  LDS R25, [R16+0x3c0] ;  /* 0x0003c00010197984 */ /* 0x000fe40000000800 */
[----:B--2---:R-:W-:Y:S02]  /*08f0*/  FFMA R5, R8, R5, R7 ;  /* 0x0000000508057223 */ /* 0x004fe40000000007 */
[----:B------:R-:W0:Y:S02]  /*0900*/  LDS R8, [R16+0x2c0] ;  /* 0x0002c00010087984 */ /* 0x000e240000000800 */
[----:B------:R-:W-:Y:S02]  /*0910*/  FFMA R26, R24, R9, R5 ;  /* 0x00000009181a7223 */ /* 0x000fe40000000005 */
[----:B------:R-:W-:Y:S04]  /*0920*/  LDS R9, [R16+0x300] ;  /* 0x0003000010097984 */ /* 0x000fe80000000800 */
[----:B------:R-:W1:Y:S01]  /*0930*/  LDS.128 R4, [R2+0x30] ;  /* 0x0000300002047984 */ /* 0x000e620000000c00 */
[----:B------:R-:W-:-:S03]  /*0940*/  FFMA R23, R23, R10, R26 ;  /* 0x0000000a17177223 */ /* 0x000fc6000000001a */
[----:B------:R-:W2:Y:S04]  /*0950*/  LDS R24, [R16+0x340] ;  /* 0x0003400010187984 */ /* 0x000ea80000000800 */
[----:B------:R-:W3:Y:S01]  /*0960*/  LDS R10, [R16+0x380] ;  /* 0x00038000100a7984 */ /* 0x000ee20000000800 */
[----:B0-----:R-:W-:-:S04]  /*0970*/  FFMA R11, R8, R11, R23 ;  /* 0x0000000b080b7223 */ /* 0x001fc80000000017 */
[----:B-1----:R-:W-:-:S04]  /*0980*/  FFMA R9, R4, R9, R11 ;  /* 0x0000000904097223 */ /* 0x002fc8000000000b */
[----:B--2---:R-:W-:-:S04]  /*0990*/  FFMA R5, R24, R5, R9 ;  /* 0x0000000518057223 */ /* 0x004fc80000000009 */
[----:B---3--:R-:W-:-:S04]  /*09a0*/  FFMA R6, R10, R6, R5 ;  /* 0x000000060a067223 */ /* 0x008fc80000000005 */
[----:B------:R-:W-:Y:S01]  /*09b0*/  FFMA R23, R25, R7, R6 ;  /* 0x0000000719177223 */ /* 0x000fe20000000006 */
[----:B------:R-:W-:Y:S06]  /*09c0*/  BAR.SYNC.DEFER_BLOCKING 0x0 ;  /* 0x0000000000007b1d */ /* 0x000fec0000010000 */
[----:B------:R-:W-:Y:S05]  /*09d0*/  BRA.U UP0, `(.L_x_2) ;  /* 0xfffffff900387547 */ /* 0x000fea000b83ffff */
[----:B------:R-:W-:-:S12]  /*09e0*/  UIADD3 UR4, UPT, UPT, UR5, -0x10, URZ ;  /* 0xfffffff005047890 */ /* 0x000fd8000fffe0ff */
.L_x_1:
[----:B------:R-:W-:-:S09]  /*09f0*/  ULOP3.LUT UP0, URZ, UR8, 0x10, URZ, 0xc0, !UPT ;  /* 0x0000001008ff7892 */ /* 0x000fd2000f80c0ff */
[----:B------:R-:W-:Y:S05]  /*0a00*/  BRA.U UP0, `(.L_x_0) ;  /* 0x0000000100e87547 */ /* 0x000fea000b800000 */
[----:B------:R-:W0:Y:S01]  /*0a10*/  LDCU UR5, c[0x0][0x398] ;  /* 0x00007300ff0577ac */ /* 0x000e220008000800 */
[----:B------:R-:W-:Y:S01]  /*0a20*/  IADD3 R7, PT, PT, R13, UR4, RZ ;  /* 0x000000040d077c10 */ /* 0x000fe2000fffe0ff */
[----:B------:R-:W-:Y:S01]  /*0a30*/  HFMA2 R15, -RZ, RZ, 0, 0 ;  /* 0x00000000ff0f7431 */ /* 0x000fe200000001ff */
[----:B------:R-:W-:Y:S01]  /*0a40*/  IADD3 R14, PT, PT, R14, UR4, RZ ;  /* 0x000000040e0e7c10 */ /* 0x000fe2000fffe0ff */
[----:B------:R-:W1:Y:S01]  /*0a50*/  LDCU UR6, c[0x0][0x3a4] ;  /* 0x00007480ff0677ac */ /* 0x000e620008000800 */
[----:B------:R-:W-:Y:S02]  /*0a60*/  ISETP.GE.U32.AND P0, PT, R7, UR7, PT ;  /* 0x0000000707007c0c */ /* 0x000fe4000bf06070 */
[----:B------:R-:W-:Y:S02]  /*0a70*/  ISETP.GE.U32.AND P1, PT, R14, UR7, PT ;  /* 0x000000070e007c0c */ /* 0x000fe4000bf26070 */
[----:B------:R-:W-:Y:S02]  /*0a80*/  MOV R25, RZ ;  /* 0x000000ff00197202 */ /* 0x000fe40000000f00 */
[----:B0-----:R-:W-:-:S02]  /*0a90*/  ISETP.GE.OR P0, PT, R0, UR5, P0 ;  /* 0x0000000500007c0c */ /* 0x001fc40008706670 */
[----:B-1----:R-:W-:-:S11]  /*0aa0*/  ISETP.GE.OR P1, PT, R3, UR6, P1 ;  /* 0x0000000603007c0c */ /* 0x002fd60008f26670 */
[----:B------:R-:W0:Y:S01]  /*0ab0*/  @!P0 LDC.64 R8, c[0x0][0x380] ;  /* 0x0000e000ff088b82 */ /* 0x000e220000000a00 */
[----:B------:R-:W-:Y:S02]  /*0ac0*/  @!P0 IMAD R7, R0, UR7, R7 ;  /* 0x0000000700078c24 */ /* 0x000fe4000f8e0207 */
[----:B------:R-:W-:-:S05]  /*0ad0*/  @!P1 IMAD R13, R14, UR6, R3 ;  /* 0x000000060e0d9c24 */ /* 0x000fca000f8e0203 */
        /* <DEDUP_REMOVED lines=12> */
[----:B------:R-:W3:Y:S04]  /*0ba0*/  LDS R26, [R16+0xc0] ;  /* 0x0000c000101a7984 */ /* 0x000ee80000000800 */
[----:B------:R-:W-:Y:S04]  /*0bb0*/  LDS R17, [R16+0x100] ;  /* 0x0001000010117984 */ /* 0x000fe80000000800 */
[----:B------:R-:W4:Y:S04]  /*0bc0*/  LDS.128 R8, [R2+0x10] ;  /* 0x0000100002087984 */ /* 0x000f280000000c00 */
[----:B------:R-:W5:Y:S04]  /*0bd0*/  LDS R18, [R16+0x140] ;  /* 0x0001400010127984 */ /* 0x000f680000000800 */
[----:B------:R-:W5:Y:S04]  /*0be0*/  LDS R19, [R16+0x180] ;  /* 0x0001800010137984 */ /* 0x000f680000000800 */
[----:B------:R-:W5:Y:S04]  /*0bf0*/  LDS R24, [R16+0x1c0] ;  /* 0x0001c00010187984 */ /* 0x000f680000000800 */
[----:B------:R-:W-:Y:S01]  /*0c00*/  LDS R25, [R16+0x200] ;  /* 0x0002000010197984 */ /* 0x000fe20000000800 */
[----:B0-----:R-:W-:-:S03]  /*0c10*/  FFMA R20, R4, R14, R23 ;  /* 0x0000000e04147223 */ /* 0x001fc60000000017 */
[----:B------:R-:W0:Y:S01]  /*0c20*/  LDS.128 R12, [R2+0x20] ;  /* 0x00002000020c7984 */ /* 0x000e220000000c00 */
[----:B-1----:R-:W-:-:S03]  /*0c30*/  FFMA R20, R27, R5, R20 ;  /* 0x000000051b147223 */ /* 0x002fc60000000014 */
[----:B------:R-:W1:Y:S01]  /*0c40*/  LDS R4, [R16+0x240] ;  /* 0x0002400010047984 */ /* 0x000e620000000800 */
[----:B--2---:R-:W-:-:S03]  /*0c50*/  FFMA R21, R21, R6, R20 ;  /* 0x0000000615157223 */ /* 0x004fc60000000014 */
[----:B------:R-:W2:Y:S04]  /*0c60*/  LDS R5, [R16+0x280] ;  /* 0x0002800010057984 */ /* 0x000ea80000000800 */
[----:B------:R-:W2:Y:S01]  /*0c70*/  LDS R6, [R16+0x2c0] ;  /* 0x0002c00010067984 */ /* 0x000ea20000000800 */
[----:B---3--:R-:W-:-:S03]  /*0c80*/  FFMA R27, R26, R7, R21 ;  /* 0x000000071a1b7223 */ /* 0x008fc60000000015 */
[----:B------:R-:W-:Y:S04]  /*0c90*/  LDS R7, [R16+0x300] ;  /* 0x0003000010077984 */ /* 0x000fe80000000800 */
[----:B------:R-:W3:Y:S01]  /*0ca0*/  LDS.128 R20, [R2+0x30] ;  /* 0x0000300002147984 */ /* 0x000ee20000000c00 */
[----:B----4-:R-:W-:-:S03]  /*0cb0*/  FFMA R27, R8, R17, R27 ;  /* 0x00000011081b7223 */ /* 0x010fc6000000001b */
[----:B------:R-:W4:Y:S04]  /*0cc0*/  LDS R26, [R16+0x340] ;  /* 0x00034000101a7984 */ /* 0x000f280000000800 */
[----:B------:R-:W4:Y:S01]  /*0cd0*/  LDS R17, [R16+0x380] ;  /* 0x0003800010117984 */ /* 0x000f220000000800 */
[----:B-----5:R-:W-:-:S03]  /*0ce0*/  FFMA R18, R18, R9, R27 ;  /* 0x0000000912127223 */ /* 0x020fc6000000001b */
[----:B------:R-:W5:Y:S01]  /*0cf0*/  LDS R8, [R16+0x3c0] ;  /* 0x0003c00010087984 */ /* 0x000f620000000800 */
[----:B------:R-:W-:-:S04]  /*0d00*/  FFMA R19, R19, R10, R18 ;  /* 0x0000000a13137223 */ /* 0x000fc80000000012 */
[----:B------:R-:W-:-:S04]  /*0d10*/  FFMA R11, R24, R11, R19 ;  /* 0x0000000b180b7223 */ /* 0x000fc80000000013 */
[----:B0-----:R-:W-:-:S04]  /*0d20*/  FFMA R11, R12, R25, R11 ;  /* 0x000000190c0b7223 */ /* 0x001fc8000000000b */
[----:B-1----:R-:W-:-:S04]  /*0d30*/  FFMA R4, R4, R13, R11 ;  /* 0x0000000d04047223 */ /* 0x002fc8000000000b */
[----:B--2---:R-:W-:-:S04]  /*0d40*/  FFMA R5, R5, R14, R4 ;  /* 0x0000000e05057223 */ /* 0x004fc80000000004 */
[----:B------:R-:W-:-:S04]  /*0d50*/  FFMA R5, R6, R15, R5 ;  /* 0x0000000f06057223 */ /* 0x000fc80000000005 */
[----:B---3--:R-:W-:-:S04]  /*0d60*/  FFMA R5, R20, R7, R5 ;  /* 0x0000000714057223 */ /* 0x008fc80000000005 */
[----:B----4-:R-:W-:-:S04]  /*0d70*/  FFMA R26, R26, R21, R5 ;  /* 0x000000151a1a7223 */ /* 0x010fc80000000005 */
[----:B------:R-:W-:-:S04]  /*0d80*/  FFMA R17, R17, R22, R26 ;  /* 0x0000001611117223 */ /* 0x000fc8000000001a */
[----:B-----5:R-:W-:Y:S01]  /*0d90*/  FFMA R23, R8, R23, R17 ;  /* 0x0000001708177223 */ /* 0x020fe20000000011 */
[----:B------:R-:W-:Y:S06]  /*0da0*/  BAR.SYNC.DEFER_BLOCKING 0x0 ;  /* 0x0000000000007b1d */ /* 0x000fec0000010000 */
.L_x_0:
[----:B------:R-:W0:Y:S01]  /*0db0*/  LDCU UR4, c[0x0][0x3a4] ;  /* 0x00007480ff0477ac */ /* 0x000e220008000800 */
[----:B------:R-:W1:Y:S01]  /*0dc0*/  LDCU UR5, c[0x0][0x398] ;  /* 0x00007300ff0577ac */ /* 0x000e620008000800 */
[----:B0-----:R-:W-:-:S04]  /*0dd0*/  ISETP.GE.AND P0, PT, R3, UR4, PT ;  /* 0x0000000403007c0c */ /* 0x001fc8000bf06270 */
[----:B-1----:R-:W-:-:S13]  /*0de0*/  ISETP.GE.OR P0, PT, R0, UR5, P0 ;  /* 0x0000000500007c0c */ /* 0x002fda0008706670 */
[----:B------:R-:W-:Y:S05]  /*0df0*/  @P0 EXIT ;  /* 0x000000000000094d */ /* 0x000fea0003800000 */
[----:B------:R-:W0:Y:S01]  /*0e00*/  LDC.64 R4, c[0x0][0x390] ;  /* 0x0000e400ff047b82 */ /* 0x000e220000000a00 */
[----:B------:R-:W-:-:S04]  /*0e10*/  IMAD R3, R0, UR4, R3 ;  /* 0x0000000400037c24 */ /* 0x000fc8000f8e0203 */
[----:B0-----:R-:W-:-:S05]  /*0e20*/  IMAD.WIDE R2, R3, 0x4, R4 ;  /* 0x0000000403027825 */ /* 0x001fca00078e0204 */
[----:B------:R-:W-:Y:S01]  /*0e30*/  STG.E desc[UR10][R2.64], R23 ;  /* 0x0000001702007986 */ /* 0x000fe2000c10190a */
[----:B------:R-:W-:Y:S05]  /*0e40*/  EXIT ;  /* 0x000000000000794d */ /* 0x000fea0003800000 */
.L_x_3:
[----:B------:R-:W-:-:S00]  /*0e50*/  BRA `(.L_x_3) ;  /* 0xfffffffc00fc7947 */ /* 0x000fc0000383ffff */
[----:B------:R-:W-:-:S00]  /*0e60*/  NOP ;  /* 0x0000000000007918 */ /* 0x000fc00000000000 */
        /* <DEDUP_REMOVED lines=9> */
.L_x_9:


//--------------------- .text._Z13matmulKernel2PfS_S_iiii --------------------------
	.section	.text._Z13matmulKernel2PfS_S_iiii,"ax",@progbits
	.align	128
        .global         _Z13matmulKernel2PfS_S_iiii
        .type           _Z13matmulKernel2PfS_S_iiii,@function
        .size           _Z13matmulKernel2PfS_S_iiii,(.L_x_10 - _Z13matmulKernel2PfS_S_iiii)
        .other          _Z13matmulKernel2PfS_S_iiii,@"STO_CUDA_ENTRY STV_DEFAULT"
_Z13matmulKernel2PfS_S_iiii:
.text._Z13matmulKernel2PfS_S_iiii:
[----:B------:R-:W-:Y:S01]  /*0000*/  LDC R1, c[0x0][0x37c] ;  /* 0x0000df00ff017b82 */ /* 0x000fe20000000800 */
[----:B------:R-:W0:Y:S07]  /*0010*/  S2R R5, SR_TID.X ;  /* 0x0000000000057919 */ /* 0x000e2e0000002100 */
[----:B------:R-:W1:Y:S01]  /*0020*/  LDC R16, c[0x0][0x364] ;  /* 0x0000d900ff107b82 */ /* 0x000e620000000800 */
[----:B------:R-:W2:Y:S01]  /*0030*/  LDCU UR6, c[0x0][0x398] ;  /* 0x00007300ff0677ac */ /* 0x000ea20008000800 */
[----:B------:R-:W1:Y:S06]  /*0040*/  S2R R3, SR_TID.Y ;  /* 0x0000000000037919 */ /* 0x000e6c0000002200 */
[----:B------:R-:W0:Y:S08]  /*0050*/  S2UR UR5, SR_CTAID.X ;  /* 0x00000000000579c3 */ /* 0x000e300000002500 */
[----:B------:R-:W0:Y:S08]  /*0060*/  LDC R0, c[0x0][0x360] ;  /* 0x0000d800ff007b82 */ /* 0x000e300000000800 */
[----:B------:R-:W1:Y:S08]  /*0070*/  S2UR UR4, SR_CTAID.Y ;  /* 0x00000000000479c3 */ /* 0x000e700000002600 */
[----:B------:R-:W3:Y:S01]  /*0080*/  LDC R17, c[0x0][0x3a4] ;  /* 0x0000e900ff117b82 */ /* 0x000ee20000000800 */
[----:B0-----:R-:W-:-:S02]  /*0090*/  IMAD R0, R0, UR5, R5 ;  /* 0x0000000500007c24 */ /* 0x001fc4000f8e0205 */
[----:B-1----:R-:W-:-:S03]  /*00a0*/  IMAD R16, R16, UR4, R3 ;  /* 0x0000000410107c24 */ /* 0x002fc6000f8e0203 */
[----:B---3--:R-:W-:-:S04]  /*00b0*/  ISETP.GE.AND P0, PT, R0, R17, PT ;  /* 0x000000110000720c */ /* 0x008fc80003f06270 */
[----:B--2---:R-:W-:-:S13]  /*00c0*/  ISETP.GE.OR P0, PT, R16, UR6, P0 ;  /* 0x0000000610007c0c */ /* 0x004fda0008706670 */
[----:B------:R-:W-:Y:S05]  /*00d0*/  @P0 EXIT ;  /* 0x000000000000094d */ /* 0x000fea0003800000 */
[----:B------:R-:W0:Y:S01]  /*00e0*/  LDC R19, c[0x0][0x39c] ;  /* 0x0000e700ff137b82 */ /* 0x000e220000000800 */
[----:B------:R-:W1:Y:S01]  /*00f0*/  LDCU.64 UR4, c[0x0][0x358] ;  /* 0x00006b00ff0477ac */ /* 0x000e620008000a00 */
[----:B------:R-:W-:Y:S01]  /*0100*/  HFMA2 R24, -RZ, RZ, 0, 0 ;  /* 0x00000000ff187431 */ /* 0x000fe200000001ff */
[----:B0-----:R-:W-:-:S13]  /*0110*/  ISETP.GE.AND P0, PT, R19, 0x1, PT ;  /* 0x000000011300780c */ /* 0x001fda0003f06270 */
[----:B-1----:R-:W-:Y:S05]  /*0120*/  @!P0 BRA `(.L_x_4) ;  /* 0x0000000400e08947 */ /* 0x002fea0003800000 */
[C---:B------:R-:W-:Y:S01]  /*0130*/  ISETP.GE.U32.AND P1, PT, R19.reuse, 0x8, PT ;  /* 0x000000081300780c */ /* 0x040fe20003f26070 */
[----:B------:R-:W-:Y:S01]  /*0140*/  IMAD R20, R16, R19, RZ ;  /* 0x0000001310147224 */ /* 0x000fe200078e02ff */
[----:B------:R-:W-:Y:S02]  /*0150*/  LOP3.LUT R27, R19, 0x7, RZ, 0xc0, !PT ;  /* 0x00000007131b7812 */ /* 0x000fe400078ec0ff */
[----:B------:R-:W-:Y:S02]  /*0160*/  MOV R24, RZ ;  /* 0x000000ff00187202 */ /* 0x000fe40000000f00 */
[----:B------:R-:W-:Y:S02]  /*0170*/  ISETP.NE.AND P0, PT, R27, RZ, PT ;  /* 0x000000ff1b00720c */ /* 0x000fe40003f05270 */
[----:B------:R-:W-:-:S05]  /*0180*/  MOV R21, RZ ;  /* 0x000000ff00157202 */ /* 0x000fca0000000f00 */
[----:B------:R-:W-:Y:S06]  /*0190*/  @!P1 BRA `(.L_x_5) ;  /* 0x0000000000c49947 */ /* 0x000fec0003800000 */
[----:B------:R-:W0:Y:S01]  /*01a0*/  LDC.64 R2, c[0x0][0x380] ;  /* 0x0000e000ff027b82 */ /* 0x000e220000000a00 */
[----:B------:R-:W-:Y:S02]  /*01b0*/  LOP3.LUT R21, R19, 0x7ffffff8, RZ, 0xc0, !PT ;  /* 0x7ffffff813157812 */ /* 0x000fe400078ec0ff */
[----:B------:R-:W-:Y:S02]  /*01c0*/  MOV R24, RZ ;  /* 0x000000ff00187202 */ /* 0x000fe40000000f00 */
[----:B------:R-:W-:Y:S02]  /*01d0*/  MOV R18, R0 ;  /* 0x0000000000127202 */ /* 0x000fe40000000f00 */
[----:B------:R-:W-:Y:S01]  /*01e0*/  IADD3 R22, PT, PT, -R21, RZ, RZ ;  /* 0x000000ff15167210 */ /* 0x000fe20007ffe1ff */
[----:B0-----:R-:W-:-:S03]  /*01f0*/  IMAD.WIDE.U32 R2, R20, 0x4, R2 ;  /* 0x0000000414027825 */ /* 0x001fc600078e0002 */
[----:B------:R-:W-:-:S04]  /*0200*/  IADD3 R4, P1, PT, R2, 0x10, RZ ;  /* 0x0000001002047810 */ /* 0x000fc80007f3e0ff */
[----:B------:R-:W-:-:S09]  /*0210*/  IADD3.X R5, PT, PT, RZ, R3, RZ, P1, !PT ;  /* 0x00000003ff057210 */ /* 0x000fd20000ffe4ff */
.L_x_6:
[----:B------:R-:W0:Y:S01]  /*0220*/  LDC.64 R14, c[0x0][0x388] ;  /* 0x0000e200ff0e7b82 */ /* 0x000e220000000a00 */
[----:B------:R-:W-:Y:S02]  /*0230*/  MOV R2, R4 ;  /* 0x0000000400027202 */ /* 0x000fe40000000f00 */
[----:B------:R-:W-:-:S05]  /*0240*/  MOV R3, R5 ;  /* 0x0000000500037202 */ /* 0x000fca0000000f00 */
[----:B------:R-:W2:Y:S04]  /*0250*/  LDG.E R25, desc[UR4][R2.64+-0x10] ;  /* 0xfffff00402197981 */ /* 0x000ea8000c1e1900 */
[----:B------:R-:W3:Y:S04]  /*0260*/  LDG.E R23, desc[UR4][R2.64+-0xc] ;  /* 0xfffff40402177981 */ /* 0x000ee8000c1e1900 */
[----:B------:R-:W4:Y:S04]  /*0270*/  LDG.E R29, desc[UR4][R2.64+-0x8] ;  /* 0xfffff804021d7981 */ /* 0x000f28000c1e1900 */
[----:B------:R-:W5:Y:S01]  /*0280*/  LDG.E R28, desc[UR4][R2.64+-0x4] ;  /* 0xfffffc04021c7981 */ /* 0x000f62000c1e1900 */
[----:B0-----:R-:W-:-:S05]  /*0290*/  IMAD.WIDE R14, R18, 0x4, R14 ;  /* 0x00000004120e7825 */ /* 0x001fca00078e020e */
[----:B------:R0:W2:Y:S01]  /*02a0*/  LDG.E R26, desc[UR4][R14.64] ;  /* 0x000000040e1a7981 */ /* 0x0000a2000c1e1900 */
[----:B------:R-:W-:-:S04]  /*02b0*/  IMAD.WIDE R12, R17, 0x4, R14 ;  /* 0x00000004110c7825 */ /* 0x000fc800078e020e */
[C---:B------:R-:W-:Y:S02]  /*02c0*/  IMAD.WIDE R4, R17.reuse, 0x4, R12 ;  /* 0x0000000411047825 */ /* 0x040fe400078e020c */
[----:B------:R-:W3:Y:S02]  /*02d0*/  LDG.E R12, desc[UR4][R12.64] ;  /* 0x000000040c0c7981 */ /* 0x000ee4000c1e1900 */
[C---:B------:R-:W-:Y:S02]  /*02e0*/  IMAD.WIDE R8, R17.reuse, 0x4, R4 ;  /* 0x0000000411087825 */ /* 0x040fe400078e0204 */
[----:B------:R-:W4:Y:S02]  /*02f0*/  LDG.E R4, desc[UR4][R4.64] ;  /* 0x0000000404047981 */ /* 0x000f24000c1e1900 */
[C---:B------:R-:W-:Y:S02]  /*0300*/  IMAD.WIDE R6, R17.reuse, 0x4, R8 ;  /* 0x0000000411067825 */ /* 0x040fe400078e0208 */
[----:B------:R-:W5:Y:S02]  /*0310*/  LDG.E R8, desc[UR4][R8.64] ;  /* 0x0000000408087981 */ /* 0x000f64000c1e1900 */
[----:B------:R-:W-:-:S02]  /*0320*/  IMAD.WIDE R10, R17, 0x4, R6 ;  /* 0x00000004110a7825 */ /* 0x000fc400078e0206 */
[----:B------:R-:W5:Y:S04]  /*0330*/  LDG.E R5, desc[UR4][R2.64] ;  /* 0x0000000402057981 */ /* 0x000f68000c1e1900 */
[----:B------:R-:W5:Y:S01]  /*0340*/  LDG.E R6, desc[UR4][R6.64] ;  /* 0x0000000406067981 */ /* 0x000f62000c1e1900 */
[----:B0-----:R-:W-:-:S03]  /*0350*/  IMAD.WIDE R14, R17, 0x4, R10 ;  /* 0x00000004110e7825 */ /* 0x001fc600078e020a */
[----:B------:R-:W5:Y:S04]  /*0360*/  LDG.E R10, desc[UR4][R10.64] ;  /* 0x000000040a0a7981 */ /* 0x000f68000c1e1900 */
[----:B------:R-:W5:Y:S04]  /*0370*/  LDG.E R13, desc[UR4][R14.64] ;  /* 0x000000040e0d7981 */ /* 0x000f68000c1e1900 */
[----:B------:R-:W5:Y:S04]  /*0380*/  LDG.E R7, desc[UR4][R2.64+0x4] ;  /* 0x0000040402077981 */ /* 0x000f68000c1e1900 */
[----:B------:R-:W5:Y:S01]  /*0390*/  LDG.E R9, desc[UR4][R2.64+0xc] ;  /* 0x00000c0402097981 */ /* 0x000f62000c1e1900 */
[----:B--2---:R-:W-:Y:S01]  /*03a0*/  FFMA R26, R25, R26, R24 ;  /* 0x0000001a191a7223 */ /* 0x004fe20000000018 */
[----:B------:R-:W-:-:S02]  /*03b0*/  IMAD.WIDE R24, R17, 0x4, R14 ;  /* 0x0000000411187825 */ /* 0x000fc400078e020e */
[----:B------:R-:W2:Y:S04]  /*03c0*/  LDG.E R14, desc[UR4][R2.64+0x8] ;  /* 0x00000804020e7981 */ /* 0x000ea8000c1e1900 */
[----:B------:R-:W2:Y:S01]  /*03d0*/  LDG.E R24, desc[UR4][R24.64] ;  /* 0x0000000418187981 */ /* 0x000ea2000c1e1900 */
[----:B---3--:R-:W-:Y:S01]  /*03e0*/  FFMA R12, R23, R12, R26 ;  /* 0x0000000c170c7223 */ /* 0x008fe2000000001a */
[----:B------:R-:W-:-:S03]  /*03f0*/  IADD3 R22, PT, PT, R22, 0x8, RZ ;  /* 0x0000000816167810 */ /* 0x000fc60007ffe0ff */
[----:B----4-:R-:W-:Y:S01]  /*0400*/  FFMA R29, R29, R4, R12 ;  /* 0x000000041d1d7223 */ /* 0x010fe2000000000c */
[----:B------:R-:W-:-:S03]  /*0410*/  ISETP.NE.AND P1, PT, R22, RZ, PT ;  /* 0x000000ff1600720c */ /* 0x000fc60003f25270 */
[----:B-----5:R-:W-:Y:S01]  /*0420*/  FFMA R8, R28, R8, R29 ;  /* 0x000000081c087223 */ /* 0x020fe2000000001d */
[----:B------:R-:W-:-:S03]  /*0430*/  IADD3 R4, P2, PT, R2, 0x20, RZ ;  /* 0x0000002002047810 */ /* 0x000fc60007f5e0ff */
[----:B------:R-:W-:Y:S01]  /*0440*/  FFMA R6, R5, R6, R8 ;  /* 0x0000000605067223 */ /* 0x000fe20000000008 */
[----:B------:R-:W-:Y:S02]  /*0450*/  IADD3.X R5, PT, PT, RZ, R3, RZ, P2, !PT ;  /* 0x00000003ff057210 */ /* 0x000fe400017fe4ff */
[----:B------:R-:W-:Y:S01]  /*0460*/  LEA R18, R17, R18, 0x3 ;  /* 0x0000001211127211 */ /* 0x000fe200078e18ff */
[----:B------:R-:W-:-:S04]  /*0470*/  FFMA R7, R7, R10, R6 ;  /* 0x0000000a07077223 */ /* 0x000fc80000000006 */
[----:B--2---:R-:W-:-:S04]  /*0480*/  FFMA R14, R14, R13, R7 ;  /* 0x0000000d0e0e7223 */ /* 0x004fc80000000007 */
[----:B------:R-:W-:Y:S01]  /*0490*/  FFMA R24, R9, R24, R14 ;  /* 0x0000001809187223 */ /* 0x000fe2000000000e */
[----:B------:R-:W-:Y:S06]  /*04a0*/  @P1 BRA `(.L_x_6) ;  /* 0xfffffffc005c1947 */ /* 0x000fec000383ffff */
.L_x_5:
[----:B------:R-:W-:Y:S05]  /*04b0*/  @!P0 BRA `(.L_x_4) ;  /* 0x0000000000fc8947 */ /* 0x000fea0003800000 */
[----:B------:R-:W-:Y:S02]  /*04c0*/  ISETP.GE.U32.AND P1, PT, R27, 0x4, PT ;  /* 0x000000041b00780c */ /* 0x000fe40003f26070 */
[----:B------:R-:W-:-:S04]  /*04d0*/  LOP3.LUT R14, R19, 0x3, RZ, 0xc0, !PT ;  /* 0x00000003130e7812 */ /* 0x000fc800078ec0ff */
[----:B------:R-:W-:-:S07]  /*04e0*/  ISETP.NE.AND P0, PT, R14, RZ, PT ;  /* 0x000000ff0e00720c */ /* 0x000fce0003f05270 */
[----:B------:R-:W-:Y:S06]  /*04f0*/  @!P1 BRA `(.L_x_7) ;  /* 0x00000000006c9947 */ /* 0x000fec0003800000 */
[----:B------:R-:W0:Y:S01]  /*0500*/  LDC.64 R4, c[0x0][0x388] ;  /* 0x0000e200ff047b82 */ /* 0x000e220000000a00 */
[----:B------:R-:W1:Y:S01]  /*0510*/  LDCU.64 UR6, c[0x0][0x380] ;  /* 0x00007000ff0677ac */ /* 0x000e620008000a00 */
[----:B------:R-:W-:Y:S01]  /*0520*/  IMAD R7, R21, R17, R0 ;  /* 0x0000001115077224 */ /* 0x000fe200078e0200 */
[CC--:B------:R-:W-:Y:S02]  /*0530*/  IADD3 R3, PT, PT, R20.reuse, R21.reuse, RZ ;  /* 0x0000001514037210 */ /* 0x0c0fe40007ffe0ff */
[----:B------:R-:W-:-:S03]  /*0540*/  IADD3 R8, P1, PT, R20, R21, RZ ;  /* 0x0000001514087210 */ /* 0x000fc60007f3e0ff */
[----:B------:R-:W2:Y:S01]  /*0550*/  LDC.64 R12, c[0x0][0x380] ;  /* 0x0000e000ff0c7b82 */ /* 0x000ea20000000a00 */
[----:B0-----:R-:W-:-:S04]  /*0560*/  IMAD.WIDE R4, R7, 0x4, R4 ;  /* 0x0000000407047825 */ /* 0x001fc800078e0204 */
[----:B------:R-:W-:Y:S02]  /*0570*/  IMAD.WIDE R6, R17, 0x4, R4 ;  /* 0x0000000411067825 */ /* 0x000fe400078e0204 */
[----:B------:R-:W3:Y:S02]  /*0580*/  LDG.E R4, desc[UR4][R4.64] ;  /* 0x0000000404047981 */ /* 0x000ee4000c1e1900 */
[----:B--2---:R-:W-:Y:S01]  /*0590*/  IMAD.WIDE.U32 R12, R3, 0x4, R12 ;  /* 0x00000004030c7825 */ /* 0x004fe200078e000c */
[----:B------:R-:W-:Y:S02]  /*05a0*/  IADD3.X R3, PT, PT, RZ, RZ, RZ, P1, !PT ;  /* 0x000000ffff037210 */ /* 0x000fe40000ffe4ff */
[----:B-1----:R-:W-:-:S03]  /*05b0*/  LEA R2, P1, R8, UR6, 0x2 ;  /* 0x0000000608027c11 */ /* 0x002fc6000f8210ff */
[----:B------:R-:W3:Y:S01]  /*05c0*/  LDG.E R13, desc[UR4][R12.64] ;  /* 0x000000040c0d7981 */ /* 0x000ee2000c1e1900 */
[----:B------:R-:W-:Y:S01]  /*05d0*/  LEA.HI.X R3, R8, UR7, R3, 0x2, P1 ;  /* 0x0000000708037c11 */ /* 0x000fe200088f1403 */
[C---:B------:R-:W-:Y:S02]  /*05e0*/  IMAD.WIDE R8, R17.reuse, 0x4, R6 ;  /* 0x0000000411087825 */ /* 0x040fe400078e0206 */
[----:B------:R-:W2:Y:S04]  /*05f0*/  LDG.E R6, desc[UR4][R6.64] ;  /* 0x0000000406067981 */ /* 0x000ea8000c1e1900 */
[----:B------:R-:W2:Y:S01]  /*0600*/  LDG.E R15, desc[UR4][R2.64+0x4] ;  /* 0x00000404020f7981 */ /* 0x000ea2000c1e1900 */
[----:B------:R-:W-:-:S03]  /*0610*/  IMAD.WIDE R10, R17, 0x4, R8 ;  /* 0x00000004110a7825 */ /* 0x000fc600078e0208 */
[----:B------:R-:W4:Y:S04]  /*0620*/  LDG.E R22, desc[UR4][R8.64] ;  /* 0x0000000408167981 */ /* 0x000f28000c1e1900 */
[----:B------:R-:W4:Y:S04]  /*0630*/  LDG.E R18, desc[UR4][R2.64+0x8] ;  /* 0x0000080402127981 */ /* 0x000f28000c1e1900 */
[----:B------:R-:W5:Y:S04]  /*0640*/  LDG.E R26, desc[UR4][R2.64+0xc] ;  /* 0x00000c04021a7981 */ /* 0x000f68000c1e1900 */
[----:B------:R-:W5:Y:S01]  /*0650*/  LDG.E R10, desc[UR4][R10.64] ;  /* 0x000000040a0a7981 */ /* 0x000f62000c1e1900 */
[----:B------:R-:W-:Y:S01]  /*0660*/  IADD3 R21, PT, PT, R21, 0x4, RZ ;  /* 0x0000000415157810 */ /* 0x000fe20007ffe0ff */
[----:B---3--:R-:W-:-:S04]  /*0670*/  FFMA R24, R13, R4, R24 ;  /* 0x000000040d187223 */ /* 0x008fc80000000018 */
[----:B--2---:R-:W-:-:S04]  /*0680*/  FFMA R15, R15, R6, R24 ;  /* 0x000000060f0f7223 */ /* 0x004fc80000000018 */
[----:B----4-:R-:W-:-:S04]  /*0690*/  FFMA R15, R18, R22, R15 ;  /* 0x00000016120f7223 */ /* 0x010fc8000000000f */
[----:B-----5:R-:W-:-:S07]  /*06a0*/  FFMA R24, R26, R10, R15 ;  /* 0x0000000a1a187223 */ /* 0x020fce000000000f */
.L_x_7:
[----:B------:R-:W-:Y:S05]  /*06b0*/  @!P0 BRA `(.L_x_4) ;  /* 0x00000000007c8947 */ /* 0x000fea0003800000 */
[----:B------:R-:W-:Y:S01]  /*06c0*/  ISETP.NE.AND P1, PT, R14, 0x1, PT ;  /* 0x000000010e00780c */ /* 0x000fe20003f25270 */
[----:B------:R-:W0:Y:S01]  /*06d0*/  LDC.64 R10, c[0x0][0x380] ;  /* 0x0000e000ff0a7b82 */ /* 0x000e220000000a00 */
[----:B------:R-:W-:-:S04]  /*06e0*/  LOP3.LUT R19, R19, 0x1, RZ, 0xc0, !PT ;  /* 0x0000000113137812 */ /* 0x000fc800078ec0ff */
[----:B------:R-:W-:-:S03]  /*06f0*/  ISETP.NE.U32.AND P0, PT, R19, 0x1, PT ;  /* 0x000000011300780c */ /* 0x000fc60003f05070 */
[----:B------:R-:W1:Y:S04]  /*0700*/  LDC.64 R8, c[0x0][0x388] ;  /* 0x0000e200ff087b82 */ /* 0x000e680000000a00 */
[CC--:B------:R-:W-:Y:S02]  /*0710*/  @P1 IADD3 R13, PT, PT, R20.reuse, R21.reuse, RZ ;  /* 0x00000015140d1210 */ /* 0x0c0fe40007ffe0ff */
[----:B------:R-:W-:Y:S02]  /*0720*/  @P1 IADD3 R12, P2, PT, R20, R21, RZ ;  /* 0x00000015140c1210 */ /* 0x000fe40007f5e0ff */
[----:B------:R-:W2:Y:S02]  /*0730*/  @P1 LDC.64 R2, c[0x0][0x380] ;  /* 0x0000e000ff021b82 */ /* 0x000ea40000000a00 */
[----:B------:R-:W-:-:S06]  /*0740*/  @P1 IADD3.X R14, PT, PT, RZ, RZ, RZ, P2, !PT ;  /* 0x000000ffff0e1210 */ /* 0x000fcc00017fe4ff */
[----:B------:R-:W3:Y:S01]  /*0750*/  LDC.64 R4, c[0x0][0x380] ;  /* 0x0000e000ff047b82 */ /* 0x000ee20000000a00 */
[----:B0-----:R-:W-:-:S04]  /*0760*/  @P1 IMAD.WIDE.U32 R10, R13, 0x4, R10 ;  /* 0x000000040d0a1825 */ /* 0x001fc800078e000a */
[C---:B------:R-:W-:Y:S01]  /*0770*/  @P1 IMAD R13, R21.reuse, R17, R0 ;  /* 0x00000011150d1224 */ /* 0x040fe200078e0200 */
[----:B------:R-:W-:Y:S01]  /*0780*/  @P1 IADD3 R21, PT, PT, R21, 0x2, RZ ;  /* 0x0000000215151810 */ /* 0x000fe20007ffe0ff */
[----:B------:R-:W4:Y:S01]  /*0790*/  @P1 LDG.E R11, desc[UR4][R10.64] ;  /* 0x000000040a0b1981 */ /* 0x000f22000c1e1900 */
[----:B------:R-:W0:Y:S01]  /*07a0*/  LDC.64 R6, c[0x0][0x388] ;  /* 0x0000e200ff067b82 */ /* 0x000e220000000a00 */
[----:B-1----:R-:W-:Y:S01]  /*07b0*/  @P1 IMAD.WIDE R8, R13, 0x4, R8 ;  /* 0x000000040d081825 */ /* 0x002fe200078e0208 */
[----:B------:R-:W-:Y:S02]  /*07c0*/  @!P0 IADD3 R15, PT, PT, R20, R21, RZ ;  /* 0x00000015140f8210 */ /* 0x000fe40007ffe0ff */
[----:B--2---:R-:W-:Y:S01]  /*07d0*/  @P1 LEA R2, P2, R12, R2, 0x2 ;  /* 0x000000020c021211 */ /* 0x004fe200078410ff */
[----:B------:R-:W-:-:S03]  /*07e0*/  @!P0 IMAD R21, R21, R17, R0 ;  /* 0x0000001115158224 */ /* 0x000fc600078e0200 */
[----:B------:R-:W-:Y:S01]  /*07f0*/  @P1 LEA.HI.X R3, R12, R3, R14, 0x2, P2 ;  /* 0x000000030c031211 */ /* 0x000fe200010f140e */
[----:B------:R-:W-:Y:S01]  /*0800*/  @P1 IMAD.WIDE R12, R17, 0x4, R8 ;  /* 0x00000004110c1825 */ /* 0x000fe200078e0208 */
[----:B------:R-:W4:Y:S03]  /*0810*/  @P1 LDG.E R14, desc[UR4][R8.64] ;  /* 0x00000004080e1981 */ /* 0x000f26000c1e1900 */
[----:B---3--:R-:W-:Y:S01]  /*0820*/  @!P0 IMAD.WIDE.U32 R4, R15, 0x4, R4 ;  /* 0x000000040f048825 */ /* 0x008fe200078e0004 */
[----:B------:R-:W2:Y:S04]  /*0830*/  @P1 LDG.E R2, desc[UR4][R2.64+0x4] ;  /* 0x0000040402021981 */ /* 0x000ea8000c1e1900 */
[----:B------:R-:W2:Y:S01]  /*0840*/  @P1 LDG.E R12, desc[UR4][R12.64] ;  /* 0x000000040c0c1981 */ /* 0x000ea2000c1e1900 */
[----:B0-----:R-:W-:-:S03]  /*0850*/  @!P0 IMAD.WIDE R6, R21, 0x4, R6 ;  /* 0x0000000415068825 */ /* 0x001fc600078e0206 */
[----:B------:R-:W3:Y:S04]  /*0860*/  @!P0 LDG.E R5, desc[UR4][R4.64] ;  /* 0x0000000404058981 */ /* 0x000ee8000c1e1900 */
[----:B------:R-:W3:Y:S01]  /*0870*/  @!P0 LDG.E R6, desc[UR4][R6.64] ;  /* 0x0000000406068981 */ /* 0x000ee2000c1e1900 */
[----:B----4-:R-:W-:-:S04]  /*0880*/  @P1 FFMA R11, R11, R14, R24 ;  /* 0x0000000e0b0b1223 */ /* 0x010fc80000000018 */
[----:B--2---:R-:W-:-:S04]  /*0890*/  @P1 FFMA R24, R2, R12, R11 ;  /* 0x0000000c02181223 */ /* 0x004fc8000000000b */
[----:B---3--:R-:W-:-:S07]  /*08a0*/  @!P0 FFMA R24, R5, R6, R24 ;  /* 0x0000000605188223 */ /* 0x008fce0000000018 */
.L_x_4:
[----:B------:R-:W0:Y:S01]  /*08b0*/  LDC.64 R2, c[0x0][0x390] ;  /* 0x0000e400ff027b82 */ /* 0x000e220000000a00 */
[----:B------:R-:W-:-:S04]  /*08c0*/  IMAD R17, R16, R17, R0 ;  /* 0x0000001110117224 */ /* 0x000fc800078e0200 */
[----:B0-----:R-:W-:-:S05]  /*08d0*/  IMAD.WIDE R2, R17, 0x4, R2 ;  /* 0x0000000411027825 */ /* 0x001fca00078e0202 */
[----:B------:R-:W-:Y:S01]  /*08e0*/  STG.E desc[UR4][R2.64], R24 ;  /* 0x0000001802007986 */ /* 0x000fe2000c101904 */
[----:B------:R-:W-:Y:S05]  /*08f0*/  EXIT ;  /* 0x000000000000794d */ /* 0x000fea0003800000 */
.L_x_8:
        /* <DEDUP_REMOVED lines=16> */
.L_x_10:


//--------------------- .nv.shared._Z12matmulKernelPfS_S_iiii --------------------------
	.section	.nv.shared._Z12matmulKernelPfS_S_iiii,"aw",@nobits
	.sectionflags	@""
	.align	4
.nv.shared._Z12matmulKernelPfS_S_iiii:
	.zero		3072


//--------------------- .nv.shared.reserved.0     --------------------------
	.section	.nv.shared.reserved.0,"aw",@nobits
	.weak		__nv_reservedSMEM_offset_0_alias
	.size		__nv_reservedSMEM_offset_0_alias, 0, 64
	.other		__nv_reservedSMEM_offset_0_alias,@"STO_CUDA_RESERVED_SHARED STV_DEFAULT"
__nv_reservedSMEM_offset_0_alias:
	.zero		0
	.zero		64


//--------------------- .nv.constant0._Z12matmulKernelPfS_S_iiii --------------------------
	.section	.nv.constant0._Z12matmulKernelPfS_S_iiii,"a",@progbits
	.sectionflags	@""
	.align	4
.nv.constant0._Z12matmulKernelPfS_S_iiii:
	.zero		936


//--------------------- .nv.constant0._Z13matmulKernel2PfS_S_iiii --------------------------
	.section	.nv.constant0._Z13matmulKernel2PfS_S_iiii,"a",@progbits
	.sectionflags	@""
	.align	4
.nv.constant0._Z13matmulKernel2PfS_S_iiii:
	.zero		936


//--------------------- SYMBOLS --------------------------

	.type		.nv.reservedSmem.offset0,@object
	.size		.nv.reservedSmem.offset0,0x4
	.type		.nv.reservedSmem.cap,@object
	.size		.nv.reservedSmem.cap,0x4
